	.target	sm_90a

	.elftype	@"ET_EXEC"


//--------------------- .note.nv.tkinfo           --------------------------
	.section	.note.nv.tkinfo,"",@"SHT_NOTE"
	.sectionflags	@"SHF_NOTE_NV_TKINFO"
	.tkinfo
        /*0018*/ 	.word	0x00000002
        /*0030*/ 	.string	""
        /*0030*/ 	.string	"ptxas"
        /*0030*/ 	.string	"Cuda compilation tools, release 13.0, V13.0.88"
        /*0030*/ 	.string	"Build cuda_13.0.r13.0/compiler.36424714_0"
        /*0030*/ 	.string	"-arch sm_90a -m 64 "



//--------------------- .note.nv.cuinfo           --------------------------
	.section	.note.nv.cuinfo,"",@"SHT_NOTE"
	.sectionflags	@"SHF_NOTE_NV_CUINFO"
        /*0018*/ 	.short	0x0002
        /*001a*/ 	.short	0x005a
        /*001c*/ 	.short	0x0082
	.zero		2


//--------------------- .nv.info                  --------------------------
	.section	.nv.info,"",@"SHT_CUDA_INFO"
	.align	4


	//----- nvinfo : EIATTR_REGCOUNT
	.align		4
        /*0000*/ 	.byte	0x04, 0x2f
        /*0002*/ 	.short	(.L_15 - .L_14)
	.align		4
.L_14:
        /*0004*/ 	.word	index@(_ZN7cutlass13device_kernelINS_4gemm6kernel13GemmUniversalIN4cute5tupleIJiiiiEEENS1_10collective13CollectiveMmaINS1_34MainloopSm90TmaGmmaWarpSpecializedILi2ENS5_IJNS4_1CILi1EEESB_SB_EEENS1_32KernelTmaWarpSpecializedPingpongEEENS5_IJNSA_ILi64EEENSA_ILi256EEENSA_ILi128EEEEEEaNS5_IJlSB_lEEEaSJ_NS4_8TiledMMAINS4_8MMA_AtomIJNS4_4SM904GMMA27MMA_64x256x32_S32S8S8_SS_TNEEEENS4_6LayoutISC_NS5_IJNSA_ILi0EEESR_SR_EEEEENS5_IJNS4_10UnderscoreESU_SU_EEEEENS4_13SM90_TMA_LOADENS4_14ComposedLayoutINS4_7SwizzleILi3ELi4ELi3EEENS4_18smem_ptr_flag_bitsILi8EEENSQ_INS5_IJNSA_ILi8EEESH_EEENS5_IJSH_SB_EEEEEEEvNS4_8identityESX_S17_vS18_EENS_8epilogue10collective6detail29Sm90TmaWarpSpecializedAdapterINS1B_15DefaultEpilogueIaSJ_SJ_NS1A_6thread17LinearCombinationIaLi1EiiLNS1F_9ScaleType4KindE0ELNS_15FloatRoundStyleE2EaEENS1_15EpilogueDefaultEEEEEvvEEEEvNT_6ParamsE)
        /*0008*/ 	.word	0x000000a8


	//----- nvinfo : EIATTR_FRAME_SIZE
	.align		4
.L_15:
        /*000c*/ 	.byte	0x04, 0x11
        /*000e*/ 	.short	(.L_17 - .L_16)
	.align		4
.L_16:
        /*0010*/ 	.word	index@(_ZN7cutlass13device_kernelINS_4gemm6kernel13GemmUniversalIN4cute5tupleIJiiiiEEENS1_10collective13CollectiveMmaINS1_34MainloopSm90TmaGmmaWarpSpecializedILi2ENS5_IJNS4_1CILi1EEESB_SB_EEENS1_32KernelTmaWarpSpecializedPingpongEEENS5_IJNSA_ILi64EEENSA_ILi256EEENSA_ILi128EEEEEEaNS5_IJlSB_lEEEaSJ_NS4_8TiledMMAINS4_8MMA_AtomIJNS4_4SM904GMMA27MMA_64x256x32_S32S8S8_SS_TNEEEENS4_6LayoutISC_NS5_IJNSA_ILi0EEESR_SR_EEEEENS5_IJNS4_10UnderscoreESU_SU_EEEEENS4_13SM90_TMA_LOADENS4_14ComposedLayoutINS4_7SwizzleILi3ELi4ELi3EEENS4_18smem_ptr_flag_bitsILi8EEENSQ_INS5_IJNSA_ILi8EEESH_EEENS5_IJSH_SB_EEEEEEEvNS4_8identityESX_S17_vS18_EENS_8epilogue10collective6detail29Sm90TmaWarpSpecializedAdapterINS1B_15DefaultEpilogueIaSJ_SJ_NS1A_6thread17LinearCombinationIaLi1EiiLNS1F_9ScaleType4KindE0ELNS_15FloatRoundStyleE2EaEENS1_15EpilogueDefaultEEEEEvvEEEEvNT_6ParamsE)
        /*0014*/ 	.word	0x00000000


	//----- nvinfo : EIATTR_MIN_STACK_SIZE
	.align		4
.L_17:
        /*0018*/ 	.byte	0x04, 0x12
        /*001a*/ 	.short	(.L_19 - .L_18)
	.align		4
.L_18:
        /*001c*/ 	.word	index@(_ZN7cutlass13device_kernelINS_4gemm6kernel13GemmUniversalIN4cute5tupleIJiiiiEEENS1_10collective13CollectiveMmaINS1_34MainloopSm90TmaGmmaWarpSpecializedILi2ENS5_IJNS4_1CILi1EEESB_SB_EEENS1_32KernelTmaWarpSpecializedPingpongEEENS5_IJNSA_ILi64EEENSA_ILi256EEENSA_ILi128EEEEEEaNS5_IJlSB_lEEEaSJ_NS4_8TiledMMAINS4_8MMA_AtomIJNS4_4SM904GMMA27MMA_64x256x32_S32S8S8_SS_TNEEEENS4_6LayoutISC_NS5_IJNSA_ILi0EEESR_SR_EEEEENS5_IJNS4_10UnderscoreESU_SU_EEEEENS4_13SM90_TMA_LOADENS4_14ComposedLayoutINS4_7SwizzleILi3ELi4ELi3EEENS4_18smem_ptr_flag_bitsILi8EEENSQ_INS5_IJNSA_ILi8EEESH_EEENS5_IJSH_SB_EEEEEEEvNS4_8identityESX_S17_vS18_EENS_8epilogue10collective6detail29Sm90TmaWarpSpecializedAdapterINS1B_15DefaultEpilogueIaSJ_SJ_NS1A_6thread17LinearCombinationIaLi1EiiLNS1F_9ScaleType4KindE0ELNS_15FloatRoundStyleE2EaEENS1_15EpilogueDefaultEEEEEvvEEEEvNT_6ParamsE)
        /*0020*/ 	.word	0x00000000
.L_19:


//--------------------- .nv.compat                --------------------------
	.section	.nv.compat,"",@"SHT_CUDA_COMPAT_INFO"
	.align	4
        /*0000*/ 	.byte	0x02, 0x09, 0x01, 0x00, 0x02, 0x02, 0x04, 0x00, 0x02, 0x05, 0x05, 0x00, 0x03, 0x07, 0x01, 0x01
        /*0010*/ 	.byte	0x02, 0x03, 0x01, 0x00, 0x02, 0x06, 0x01, 0x00, 0x04, 0x0b, 0x08, 0x00, 0x00, 0x00, 0x00, 0x00
        /*0020*/ 	.byte	0x00, 0x00, 0x00, 0x00


//--------------------- .nv.info._ZN7cutlass13device_kernelINS_4gemm6kernel13GemmUniversalIN4cute5tupleIJiiiiEEENS1_10collective13CollectiveMmaINS1_34MainloopSm90TmaGmmaWarpSpecializedILi2ENS5_IJNS4_1CILi1EEESB_SB_EEENS1_32KernelTmaWarpSpecializedPingpongEEENS5_IJNSA_ILi64EEENSA_ILi256EEENSA_ILi128EEEEEEaNS5_IJlSB_lEEEaSJ_NS4_8TiledMMAINS4_8MMA_AtomIJNS4_4SM904GMMA27MMA_64x256x32_S32S8S8_SS_TNEEEENS4_6LayoutISC_NS5_IJNSA_ILi0EEESR_SR_EEEEENS5_IJNS4_10UnderscoreESU_SU_EEEEENS4_13SM90_TMA_LOADENS4_14ComposedLayoutINS4_7SwizzleILi3ELi4ELi3EEENS4_18smem_ptr_flag_bitsILi8EEENSQ_INS5_IJNSA_ILi8EEESH_EEENS5_IJSH_SB_EEEEEEEvNS4_8identityESX_S17_vS18_EENS_8epilogue10collective6detail29Sm90TmaWarpSpecializedAdapterINS1B_15DefaultEpilogueIaSJ_SJ_NS1A_6thread17LinearCombinationIaLi1EiiLNS1F_9ScaleType4KindE0ELNS_15FloatRoundStyleE2EaEENS1_15EpilogueDefaultEEEEEvvEEEEvNT_6ParamsE --------------------------
	.section	.nv.info._ZN7cutlass13device_kernelINS_4gemm6kernel13GemmUniversalIN4cute5tupleIJiiiiEEENS1_10collective13CollectiveMmaINS1_34MainloopSm90TmaGmmaWarpSpecializedILi2ENS5_IJNS4_1CILi1EEESB_SB_EEENS1_32KernelTmaWarpSpecializedPingpongEEENS5_IJNSA_ILi64EEENSA_ILi256EEENSA_ILi128EEEEEEaNS5_IJlSB_lEEEaSJ_NS4_8TiledMMAINS4_8MMA_AtomIJNS4_4SM904GMMA27MMA_64x256x32_S32S8S8_SS_TNEEEENS4_6LayoutISC_NS5_IJNSA_ILi0EEESR_SR_EEEEENS5_IJNS4_10UnderscoreESU_SU_EEEEENS4_13SM90_TMA_LOADENS4_14ComposedLayoutINS4_7SwizzleILi3ELi4ELi3EEENS4_18smem_ptr_flag_bitsILi8EEENSQ_INS5_IJNSA_ILi8EEESH_EEENS5_IJSH_SB_EEEEEEEvNS4_8identityESX_S17_vS18_EENS_8epilogue10collective6detail29Sm90TmaWarpSpecializedAdapterINS1B_15DefaultEpilogueIaSJ_SJ_NS1A_6thread17LinearCombinationIaLi1EiiLNS1F_9ScaleType4KindE0ELNS_15FloatRoundStyleE2EaEENS1_15EpilogueDefaultEEEEEvvEEEEvNT_6ParamsE,"",@"SHT_CUDA_INFO"
	.sectionflags	@""
	.align	4


	//----- nvinfo : EIATTR_CUDA_API_VERSION
	.align		4
        /*0000*/ 	.byte	0x04, 0x37
        /*0002*/ 	.short	(.L_21 - .L_20)
.L_20:
        /*0004*/ 	.word	0x00000082


	//----- nvinfo : EIATTR_KPARAM_INFO
	.align		4
.L_21:
        /*0008*/ 	.byte	0x04, 0x17
        /*000a*/ 	.short	(.L_23 - .L_22)
.L_22:
        /*000c*/ 	.word	0x00000000
        /*0010*/ 	.short	0x0000
        /*0012*/ 	.short	0x0070
        /*0014*/ 	.byte	0x00, 0xf0, 0x01, 0x10


	//----- nvinfo : EIATTR_SPARSE_MMA_MASK
	.align		4
.L_23:
        /*0018*/ 	.byte	0x03, 0x50
        /*001a*/ 	.short	0x0000


	//----- nvinfo : EIATTR_MAXREG_COUNT
	.align		4
        /*001c*/ 	.byte	0x03, 0x1b
        /*001e*/ 	.short	0x00a8


	//----- nvinfo : EIATTR_NUM_BARRIERS
	.align		4
        /*0020*/ 	.byte	0x02, 0x4c
        /*0022*/ 	.byte	0x01
	.zero		1


	//----- nvinfo : EIATTR_EXTERNS
	.align		4
        /*0024*/ 	.byte	0x04, 0x0f
        /*0026*/ 	.short	(.L_25 - .L_24)


	//   ....[0]....
	.align		4
.L_24:
        /*0028*/ 	.word	index@(__assertfail)


	//----- nvinfo : EIATTR_MERCURY_ISA_VERSION
	.align		4
.L_25:
        /*002c*/ 	.byte	0x03, 0x5f
        /*002e*/ 	.short	0x0101


	//----- nvinfo : EIATTR_INT_WARP_WIDE_INSTR_OFFSETS
	.align		4
        /*0030*/ 	.byte	0x04, 0x31
        /*0032*/ 	.short	(.L_27 - .L_26)


	//   ....[0]....
.L_26:
        /*0034*/ 	.word	0x00000430


	//   ....[1]....
        /*0038*/ 	.word	0x00000450


	//   ....[2]....
        /*003c*/ 	.word	0x000004d0


	//   ....[3]....
        /*0040*/ 	.word	0x000004e0


	//   ....[4]....
        /*0044*/ 	.word	0x000004f0


	//   ....[5]....
        /*0048*/ 	.word	0x00000510


	//   ....[6]....
        /*004c*/ 	.word	0x00000570


	//   ....[7]....
        /*0050*/ 	.word	0x00000590


	//----- nvinfo : EIATTR_COOP_GROUP_MASK_REGIDS
	.align		4
.L_27:
        /*0054*/ 	.byte	0x04, 0x29
        /*0056*/ 	.short	(.L_29 - .L_28)


	//   ....[0]....
.L_28:
        /*0058*/ 	.word	0xffffffff


	//   ....[1]....
        /*005c*/ 	.word	0xffffffff


	//   ....[2]....
        /*0060*/ 	.word	0xffffffff


	//   ....[3]....
        /*0064*/ 	.word	0xffffffff


	//   ....[4]....
        /*0068*/ 	.word	0xffffffff


	//   ....[5]....
        /*006c*/ 	.word	0xffffffff


	//----- nvinfo : EIATTR_COOP_GROUP_INSTR_OFFSETS
	.align		4
.L_29:
        /*0070*/ 	.byte	0x04, 0x28
        /*0072*/ 	.short	(.L_31 - .L_30)


	//   ....[0]....
.L_30:
        /*0074*/ 	.word	0x00000050


	//   ....[1]....
        /*0078*/ 	.word	0x00000080


	//   ....[2]....
        /*007c*/ 	.word	0x00000180


	//   ....[3]....
        /*0080*/ 	.word	0x00000350


	//   ....[4]....
        /*0084*/ 	.word	0x00000390


	//   ....[5]....
        /*0088*/ 	.word	0x000003d0


	//----- nvinfo : EIATTR_REG_RECONFIG
	.align		4
.L_31:
        /*008c*/ 	.byte	0x01, 0x54
	.zero		2


	//----- nvinfo : EIATTR_SYSCALL_OFFSETS
	.align		4
        /*0090*/ 	.byte	0x04, 0x46
        /*0092*/ 	.short	(.L_33 - .L_32)


	//   ....[0]....
.L_32:
        /*0094*/ 	.word	0x00001640


	//----- nvinfo : EIATTR_MBARRIER_INSTR_OFFSETS
	.align		4
.L_33:
        /*0098*/ 	.byte	0x04, 0x39
        /*009a*/ 	.short	(.L_35 - .L_34)


	//   ....[0]....
.L_34:
        /*009c*/ 	.word	0x00000300
        /*00a0*/ 	.word	0x000000ff
        /*00a4*/ 	.word	0x00000000
        /*00a8*/ 	.short	0x0100
        /*00aa*/ 	.byte	0x09
	.zero		1


	//   ....[1]....
        /*00ac*/ 	.word	0x00000310
        /*00b0*/ 	.word	0x000000ff
        /*00b4*/ 	.word	0x00000010
        /*00b8*/ 	.short	0x0100
        /*00ba*/ 	.byte	0x09
	.zero		1


	//   ....[2]....
        /*00bc*/ 	.word	0x00000320
        /*00c0*/ 	.word	0x000000ff
        /*00c4*/ 	.word	0x00000008
        /*00c8*/ 	.short	0x0100
        /*00ca*/ 	.byte	0x09
	.zero		1


	//   ....[3]....
        /*00cc*/ 	.word	0x00000330
        /*00d0*/ 	.word	0x000000ff
        /*00d4*/ 	.word	0x00000018
        /*00d8*/ 	.short	0x0100
        /*00da*/ 	.byte	0x09
	.zero		1


	//   ....[4]....
        /*00dc*/ 	.word	0x000005b0
        /*00e0*/ 	.word	0x000000ff
        /*00e4*/ 	.word	0x00000050
        /*00e8*/ 	.short	0x0100
        /*00ea*/ 	.byte	0x09
	.zero		1


	//   ....[5]....
        /*00ec*/ 	.word	0x000005c0
        /*00f0*/ 	.word	0x000000ff
        /*00f4*/ 	.word	0x00000058
        /*00f8*/ 	.short	0x0100
        /*00fa*/ 	.byte	0x09
	.zero		1


	//   ....[6]....
        /*00fc*/ 	.word	0x00000600
        /*0100*/ 	.word	0x000000ff
        /*0104*/ 	.word	0x00000030
        /*0108*/ 	.short	0x0100
        /*010a*/ 	.byte	0x0a
	.zero		1


	//   ....[7]....
        /*010c*/ 	.word	0x00000620
        /*0110*/ 	.word	0x000000ff
        /*0114*/ 	.word	0x00000038
        /*0118*/ 	.short	0x0100
        /*011a*/ 	.byte	0x0a
	.zero		1


	//   ....[8]....
        /*011c*/ 	.word	0x00000630
        /*0120*/ 	.word	0x000000ff
        /*0124*/ 	.word	0x00000040
        /*0128*/ 	.short	0x0100
        /*012a*/ 	.byte	0x0a
	.zero		1


	//   ....[9]....
        /*012c*/ 	.word	0x00000640
        /*0130*/ 	.word	0x000000ff
        /*0134*/ 	.word	0x00000048
        /*0138*/ 	.short	0x0100
        /*013a*/ 	.byte	0x0a
	.zero		1


	//   ....[10]....
        /*013c*/ 	.word	0x00001520
        /*0140*/ 	.word	0x0000009b
        /*0144*/ 	.word	0x00000000
        /*0148*/ 	.short	0x010a
        /*014a*/ 	.byte	0x2d
	.zero		1


	//   ....[11]....
        /*014c*/ 	.word	0x000016e0
        /*0150*/ 	.word	0x00000003
        /*0154*/ 	.word	0x00000000
        /*0158*/ 	.short	0x010a
        /*015a*/ 	.byte	0x3f
	.zero		1


	//   ....[12]....
        /*015c*/ 	.word	0x00001740
        /*0160*/ 	.word	0x00000003
        /*0164*/ 	.word	0x00000000
        /*0168*/ 	.short	0x010a
        /*016a*/ 	.byte	0x3f
	.zero		1


	//   ....[13]....
        /*016c*/ 	.word	0x00001aa0
        /*0170*/ 	.word	0x000000ff
        /*0174*/ 	.word	0x00000000
        /*0178*/ 	.short	0x010a
        /*017a*/ 	.byte	0x04
	.zero		1


	//   ....[14]....
        /*017c*/ 	.word	0x00001ae0
        /*0180*/ 	.word	0x000000ff
        /*0184*/ 	.word	0x00000000
        /*0188*/ 	.short	0x010a
        /*018a*/ 	.byte	0x04
	.zero		1


	//   ....[15]....
        /*018c*/ 	.word	0x00001d50
        /*0190*/ 	.word	0x000000ff
        /*0194*/ 	.word	0x00000000
        /*0198*/ 	.short	0x0101
        /*019a*/ 	.byte	0x04
	.zero		1


	//   ....[16]....
        /*019c*/ 	.word	0x00001e40
        /*01a0*/ 	.word	0x0000009c
        /*01a4*/ 	.word	0x00000000
        /*01a8*/ 	.short	0x0101
        /*01aa*/ 	.byte	0x31
	.zero		1


	//   ....[17]....
        /*01ac*/ 	.word	0x00001f10
        /*01b0*/ 	.word	0x000000ff
        /*01b4*/ 	.word	0x00000000
        /*01b8*/ 	.short	0x0101
        /*01ba*/ 	.byte	0x04
	.zero		1


	//   ....[18]....
        /*01bc*/ 	.word	0x00001fc0
        /*01c0*/ 	.word	0x0000009b
        /*01c4*/ 	.word	0x00000010
        /*01c8*/ 	.short	0x010a
        /*01ca*/ 	.byte	0x2d
	.zero		1


	//   ....[19]....
        /*01cc*/ 	.word	0x00008430
        /*01d0*/ 	.word	0x0000009e
        /*01d4*/ 	.word	0x00000000
        /*01d8*/ 	.short	0x0101
        /*01da*/ 	.byte	0x31
	.zero		1


	//   ....[20]....
        /*01dc*/ 	.word	0x00008e10
        /*01e0*/ 	.word	0x0000000a
        /*01e4*/ 	.word	0x00000010
        /*01e8*/ 	.short	0x010a
        /*01ea*/ 	.byte	0x3f
	.zero		1


	//   ....[21]....
        /*01ec*/ 	.word	0x000091b0
        /*01f0*/ 	.word	0x00000003
        /*01f4*/ 	.word	0x00000058
        /*01f8*/ 	.short	0x0101
        /*01fa*/ 	.byte	0x3f
	.zero		1


	//   ....[22]....
        /*01fc*/ 	.word	0x00009940
        /*0200*/ 	.word	0x00000007
        /*0204*/ 	.word	0x00000000
        /*0208*/ 	.short	0x010a
        /*020a*/ 	.byte	0x3f
	.zero		1


	//   ....[23]....
        /*020c*/ 	.word	0x000099c0
        /*0210*/ 	.word	0x00000003
        /*0214*/ 	.word	0x00000000
        /*0218*/ 	.short	0x010a
        /*021a*/ 	.byte	0x3f
	.zero		1


	//   ....[24]....
        /*021c*/ 	.word	0x00009a20
        /*0220*/ 	.word	0x0000009d
        /*0224*/ 	.word	0x00000000
        /*0228*/ 	.short	0x010a
        /*022a*/ 	.byte	0x3f
	.zero		1


	//   ....[25]....
        /*022c*/ 	.word	0x00009a70
        /*0230*/ 	.word	0x00000003
        /*0234*/ 	.word	0x00000000
        /*0238*/ 	.short	0x010a
        /*023a*/ 	.byte	0x3f
	.zero		1


	//   ....[26]....
        /*023c*/ 	.word	0x00009ad0
        /*0240*/ 	.word	0x00000004
        /*0244*/ 	.word	0x00000000
        /*0248*/ 	.short	0x010a
        /*024a*/ 	.byte	0x3f
	.zero		1


	//   ....[27]....
        /*024c*/ 	.word	0x00009b20
        /*0250*/ 	.word	0x0000009d
        /*0254*/ 	.word	0x00000010
        /*0258*/ 	.short	0x010a
        /*025a*/ 	.byte	0x3f
	.zero		1


	//   ....[28]....
        /*025c*/ 	.word	0x00009bf0
        /*0260*/ 	.word	0x0000000a
        /*0264*/ 	.word	0x00000010
        /*0268*/ 	.short	0x010a
        /*026a*/ 	.byte	0x3f
	.zero		1


	//   ....[29]....
        /*026c*/ 	.word	0x00009cc0
        /*0270*/ 	.word	0x00000007
        /*0274*/ 	.word	0x00000000
        /*0278*/ 	.short	0x010a
        /*027a*/ 	.byte	0x3f
	.zero		1


	//----- nvinfo : EIATTR_NUM_MBARRIERS
	.align		4
.L_35:
        /*027c*/ 	.byte	0x03, 0x38
        /*027e*/ 	.short	0x000a


	//----- nvinfo : EIATTR_EXIT_INSTR_OFFSETS
	.align		4
        /*0280*/ 	.byte	0x04, 0x1c
        /*0282*/ 	.short	(.L_37 - .L_36)


	//   ....[0]....
.L_36:
        /*0284*/ 	.word	0x00001200


	//   ....[1]....
        /*0288*/ 	.word	0x00001260


	//   ....[2]....
        /*028c*/ 	.word	0x00008b40


	//   ....[3]....
        /*0290*/ 	.word	0x00008b70


	//   ....[4]....
        /*0294*/ 	.word	0x00009a10


	//----- nvinfo : EIATTR_MAX_THREADS
	.align		4
.L_37:
        /*0298*/ 	.byte	0x04, 0x05
        /*029a*/ 	.short	(.L_39 - .L_38)
.L_38:
        /*029c*/ 	.word	0x00000180
        /*02a0*/ 	.word	0x00000001
        /*02a4*/ 	.word	0x00000001


	//----- nvinfo : EIATTR_CRS_STACK_SIZE
	.align		4
.L_39:
        /*02a8*/ 	.byte	0x04, 0x1e
        /*02aa*/ 	.short	(.L_41 - .L_40)
.L_40:
        /*02ac*/ 	.word	0x00000000


	//----- nvinfo : EIATTR_CBANK_PARAM_SIZE
	.align		4
.L_41:
        /*02b0*/ 	.byte	0x03, 0x19
        /*02b2*/ 	.short	0x0470


	//----- nvinfo : EIATTR_PARAM_CBANK
	.align		4
        /*02b4*/ 	.byte	0x04, 0x0a
        /*02b6*/ 	.short	(.L_43 - .L_42)
	.align		4
.L_42:
        /*02b8*/ 	.word	index@(.nv.constant0._ZN7cutlass13device_kernelINS_4gemm6kernel13GemmUniversalIN4cute5tupleIJiiiiEEENS1_10collective13CollectiveMmaINS1_34MainloopSm90TmaGmmaWarpSpecializedILi2ENS5_IJNS4_1CILi1EEESB_SB_EEENS1_32KernelTmaWarpSpecializedPingpongEEENS5_IJNSA_ILi64EEENSA_ILi256EEENSA_ILi128EEEEEEaNS5_IJlSB_lEEEaSJ_NS4_8TiledMMAINS4_8MMA_AtomIJNS4_4SM904GMMA27MMA_64x256x32_S32S8S8_SS_TNEEEENS4_6LayoutISC_NS5_IJNSA_ILi0EEESR_SR_EEEEENS5_IJNS4_10UnderscoreESU_SU_EEEEENS4_13SM90_TMA_LOADENS4_14ComposedLayoutINS4_7SwizzleILi3ELi4ELi3EEENS4_18smem_ptr_flag_bitsILi8EEENSQ_INS5_IJNSA_ILi8EEESH_EEENS5_IJSH_SB_EEEEEEEvNS4_8identityESX_S17_vS18_EENS_8epilogue10collective6detail29Sm90TmaWarpSpecializedAdapterINS1B_15DefaultEpilogueIaSJ_SJ_NS1A_6thread17LinearCombinationIaLi1EiiLNS1F_9ScaleType4KindE0ELNS_15FloatRoundStyleE2EaEENS1_15EpilogueDefaultEEEEEvvEEEEvNT_6ParamsE)
        /*02bc*/ 	.short	0x0210
        /*02be*/ 	.short	0x0470


	//----- nvinfo : EIATTR_SW_WAR
	.align		4
.L_43:
        /*02c0*/ 	.byte	0x04, 0x36
        /*02c2*/ 	.short	(.L_45 - .L_44)
.L_44:
        /*02c4*/ 	.word	0x00000008
.L_45:


//--------------------- .nv.callgraph             --------------------------
	.section	.nv.callgraph,"",@"SHT_CUDA_CALLGRAPH"
	.align	4
	.sectionentsize	8
	.align		4
        /*0000*/ 	.word	0x00000000
	.align		4
        /*0004*/ 	.word	0xffffffff
	.align		4
        /*0008*/ 	.word	index@(_ZN7cutlass13device_kernelINS_4gemm6kernel13GemmUniversalIN4cute5tupleIJiiiiEEENS1_10collective13CollectiveMmaINS1_34MainloopSm90TmaGmmaWarpSpecializedILi2ENS5_IJNS4_1CILi1EEESB_SB_EEENS1_32KernelTmaWarpSpecializedPingpongEEENS5_IJNSA_ILi64EEENSA_ILi256EEENSA_ILi128EEEEEEaNS5_IJlSB_lEEEaSJ_NS4_8TiledMMAINS4_8MMA_AtomIJNS4_4SM904GMMA27MMA_64x256x32_S32S8S8_SS_TNEEEENS4_6LayoutISC_NS5_IJNSA_ILi0EEESR_SR_EEEEENS5_IJNS4_10UnderscoreESU_SU_EEEEENS4_13SM90_TMA_LOADENS4_14ComposedLayoutINS4_7SwizzleILi3ELi4ELi3EEENS4_18smem_ptr_flag_bitsILi8EEENSQ_INS5_IJNSA_ILi8EEESH_EEENS5_IJSH_SB_EEEEEEEvNS4_8identityESX_S17_vS18_EENS_8epilogue10collective6detail29Sm90TmaWarpSpecializedAdapterINS1B_15DefaultEpilogueIaSJ_SJ_NS1A_6thread17LinearCombinationIaLi1EiiLNS1F_9ScaleType4KindE0ELNS_15FloatRoundStyleE2EaEENS1_15EpilogueDefaultEEEEEvvEEEEvNT_6ParamsE)
	.align		4
        /*000c*/ 	.word	index@(__assertfail)
	.align		4
        /*0010*/ 	.word	0x00000000
	.align		4
        /*0014*/ 	.word	0xfffffffe
	.align		4
        /*0018*/ 	.word	0x00000000
	.align		4
        /*001c*/ 	.word	0xfffffffd
	.align		4
        /*0020*/ 	.word	0x00000000
	.align		4
        /*0024*/ 	.word	0xfffffffc


//--------------------- .nv.constant4             --------------------------
	.section	.nv.constant4,"a",@progbits
	.align	8
	.align		8
.nv.constant4:
        /*0000*/ 	.dword	__assertfail
	.align		8
        /*0008*/ 	.dword	__unnamed_1
	.align		8
        /*0010*/ 	.dword	_ZN40_INTERNAL_ef261b90_4_k_cu_dcea7c46_256304cuda3std3__45__cpo5beginE
	.align		8
        /*0018*/ 	.dword	_ZN40_INTERNAL_ef261b90_4_k_cu_dcea7c46_256304cuda3std3__45__cpo3endE
	.align		8
        /*0020*/ 	.dword	_ZN40_INTERNAL_ef261b90_4_k_cu_dcea7c46_256304cuda3std3__45__cpo6cbeginE
	.align		8
        /*0028*/ 	.dword	_ZN40_INTERNAL_ef261b90_4_k_cu_dcea7c46_256304cuda3std3__45__cpo4cendE
	.align		8
        /*0030*/ 	.dword	_ZN40_INTERNAL_ef261b90_4_k_cu_dcea7c46_256304cuda3std3__442_GLOBAL__N__ef261b90_4_k_cu_dcea7c46_256306ignoreE
	.align		8
        /*0038*/ 	.dword	_ZN40_INTERNAL_ef261b90_4_k_cu_dcea7c46_256304cuda3std3__419piecewise_constructE
	.align		8
        /*0040*/ 	.dword	_ZN40_INTERNAL_ef261b90_4_k_cu_dcea7c46_256304cuda3std3__48in_placeE
	.align		8
        /*0048*/ 	.dword	_ZN40_INTERNAL_ef261b90_4_k_cu_dcea7c46_256304cuda3std6ranges3__45__cpo4swapE
	.align		8
        /*0050*/ 	.dword	_ZN40_INTERNAL_ef261b90_4_k_cu_dcea7c46_256304cuda3std6ranges3__45__cpo9iter_moveE
	.align		8
        /*0058*/ 	.dword	_ZN40_INTERNAL_ef261b90_4_k_cu_dcea7c46_256304cute7productE
	.align		8
        /*0060*/ 	.dword	_ZN40_INTERNAL_ef261b90_4_k_cu_dcea7c46_256304cute1_E
	.align		8
        /*0068*/ 	.dword	$str$22
	.align		8
        /*0070*/ 	.dword	$str$23


//--------------------- .text._ZN7cutlass13device_kernelINS_4gemm6kernel13GemmUniversalIN4cute5tupleIJiiiiEEENS1_10collective13CollectiveMmaINS1_34MainloopSm90TmaGmmaWarpSpecializedILi2ENS5_IJNS4_1CILi1EEESB_SB_EEENS1_32KernelTmaWarpSpecializedPingpongEEENS5_IJNSA_ILi64EEENSA_ILi256EEENSA_ILi128EEEEEEaNS5_IJlSB_lEEEaSJ_NS4_8TiledMMAINS4_8MMA_AtomIJNS4_4SM904GMMA27MMA_64x256x32_S32S8S8_SS_TNEEEENS4_6LayoutISC_NS5_IJNSA_ILi0EEESR_SR_EEEEENS5_IJNS4_10UnderscoreESU_SU_EEEEENS4_13SM90_TMA_LOADENS4_14ComposedLayoutINS4_7SwizzleILi3ELi4ELi3EEENS4_18smem_ptr_flag_bitsILi8EEENSQ_INS5_IJNSA_ILi8EEESH_EEENS5_IJSH_SB_EEEEEEEvNS4_8identityESX_S17_vS18_EENS_8epilogue10collective6detail29Sm90TmaWarpSpecializedAdapterINS1B_15DefaultEpilogueIaSJ_SJ_NS1A_6thread17LinearCombinationIaLi1EiiLNS1F_9ScaleType4KindE0ELNS_15FloatRoundStyleE2EaEENS1_15EpilogueDefaultEEEEEvvEEEEvNT_6ParamsE --------------------------
	.section	.text._ZN7cutlass13device_kernelINS_4gemm6kernel13GemmUniversalIN4cute5tupleIJiiiiEEENS1_10collective13CollectiveMmaINS1_34MainloopSm90TmaGmmaWarpSpecializedILi2ENS5_IJNS4_1CILi1EEESB_SB_EEENS1_32KernelTmaWarpSpecializedPingpongEEENS5_IJNSA_ILi64EEENSA_ILi256EEENSA_ILi128EEEEEEaNS5_IJlSB_lEEEaSJ_NS4_8TiledMMAINS4_8MMA_AtomIJNS4_4SM904GMMA27MMA_64x256x32_S32S8S8_SS_TNEEEENS4_6LayoutISC_NS5_IJNSA_ILi0EEESR_SR_EEEEENS5_IJNS4_10UnderscoreESU_SU_EEEEENS4_13SM90_TMA_LOADENS4_14ComposedLayoutINS4_7SwizzleILi3ELi4ELi3EEENS4_18smem_ptr_flag_bitsILi8EEENSQ_INS5_IJNSA_ILi8EEESH_EEENS5_IJSH_SB_EEEEEEEvNS4_8identityESX_S17_vS18_EENS_8epilogue10collective6detail29Sm90TmaWarpSpecializedAdapterINS1B_15DefaultEpilogueIaSJ_SJ_NS1A_6thread17LinearCombinationIaLi1EiiLNS1F_9ScaleType4KindE0ELNS_15FloatRoundStyleE2EaEENS1_15EpilogueDefaultEEEEEvvEEEEvNT_6ParamsE,"ax",@progbits
	.align	128
.text._ZN7cutlass13device_kernelINS_4gemm6kernel13GemmUniversalIN4cute5tupleIJiiiiEEENS1_10collective13CollectiveMmaINS1_34MainloopSm90TmaGmmaWarpSpecializedILi2ENS5_IJNS4_1CILi1EEESB_SB_EEENS1_32KernelTmaWarpSpecializedPingpongEEENS5_IJNSA_ILi64EEENSA_ILi256EEENSA_ILi128EEEEEEaNS5_IJlSB_lEEEaSJ_NS4_8TiledMMAINS4_8MMA_AtomIJNS4_4SM904GMMA27MMA_64x256x32_S32S8S8_SS_TNEEEENS4_6LayoutISC_NS5_IJNSA_ILi0EEESR_SR_EEEEENS5_IJNS4_10UnderscoreESU_SU_EEEEENS4_13SM90_TMA_LOADENS4_14ComposedLayoutINS4_7SwizzleILi3ELi4ELi3EEENS4_18smem_ptr_flag_bitsILi8EEENSQ_INS5_IJNSA_ILi8EEESH_EEENS5_IJSH_SB_EEEEEEEvNS4_8identityESX_S17_vS18_EENS_8epilogue10collective6detail29Sm90TmaWarpSpecializedAdapterINS1B_15DefaultEpilogueIaSJ_SJ_NS1A_6thread17LinearCombinationIaLi1EiiLNS1F_9ScaleType4KindE0ELNS_15FloatRoundStyleE2EaEENS1_15EpilogueDefaultEEEEEvvEEEEvNT_6ParamsE:
        .type           _ZN7cutlass13device_kernelINS_4gemm6kernel13GemmUniversalIN4cute5tupleIJiiiiEEENS1_10collective13CollectiveMmaINS1_34MainloopSm90TmaGmmaWarpSpecializedILi2ENS5_IJNS4_1CILi1EEESB_SB_EEENS1_32KernelTmaWarpSpecializedPingpongEEENS5_IJNSA_ILi64EEENSA_ILi256EEENSA_ILi128EEEEEEaNS5_IJlSB_lEEEaSJ_NS4_8TiledMMAINS4_8MMA_AtomIJNS4_4SM904GMMA27MMA_64x256x32_S32S8S8_SS_TNEEEENS4_6LayoutISC_NS5_IJNSA_ILi0EEESR_SR_EEEEENS5_IJNS4_10UnderscoreESU_SU_EEEEENS4_13SM90_TMA_LOADENS4_14ComposedLayoutINS4_7SwizzleILi3ELi4ELi3EEENS4_18smem_ptr_flag_bitsILi8EEENSQ_INS5_IJNSA_ILi8EEESH_EEENS5_IJSH_SB_EEEEEEEvNS4_8identityESX_S17_vS18_EENS_8epilogue10collective6detail29Sm90TmaWarpSpecializedAdapterINS1B_15DefaultEpilogueIaSJ_SJ_NS1A_6thread17LinearCombinationIaLi1EiiLNS1F_9ScaleType4KindE0ELNS_15FloatRoundStyleE2EaEENS1_15EpilogueDefaultEEEEEvvEEEEvNT_6ParamsE,@function
        .size           _ZN7cutlass13device_kernelINS_4gemm6kernel13GemmUniversalIN4cute5tupleIJiiiiEEENS1_10collective13CollectiveMmaINS1_34MainloopSm90TmaGmmaWarpSpecializedILi2ENS5_IJNS4_1CILi1EEESB_SB_EEENS1_32KernelTmaWarpSpecializedPingpongEEENS5_IJNSA_ILi64EEENSA_ILi256EEENSA_ILi128EEEEEEaNS5_IJlSB_lEEEaSJ_NS4_8TiledMMAINS4_8MMA_AtomIJNS4_4SM904GMMA27MMA_64x256x32_S32S8S8_SS_TNEEEENS4_6LayoutISC_NS5_IJNSA_ILi0EEESR_SR_EEEEENS5_IJNS4_10UnderscoreESU_SU_EEEEENS4_13SM90_TMA_LOADENS4_14ComposedLayoutINS4_7SwizzleILi3ELi4ELi3EEENS4_18smem_ptr_flag_bitsILi8EEENSQ_INS5_IJNSA_ILi8EEESH_EEENS5_IJSH_SB_EEEEEEEvNS4_8identityESX_S17_vS18_EENS_8epilogue10collective6detail29Sm90TmaWarpSpecializedAdapterINS1B_15DefaultEpilogueIaSJ_SJ_NS1A_6thread17LinearCombinationIaLi1EiiLNS1F_9ScaleType4KindE0ELNS_15FloatRoundStyleE2EaEENS1_15EpilogueDefaultEEEEEvvEEEEvNT_6ParamsE,(.L_x_324 - _ZN7cutlass13device_kernelINS_4gemm6kernel13GemmUniversalIN4cute5tupleIJiiiiEEENS1_10collective13CollectiveMmaINS1_34MainloopSm90TmaGmmaWarpSpecializedILi2ENS5_IJNS4_1CILi1EEESB_SB_EEENS1_32KernelTmaWarpSpecializedPingpongEEENS5_IJNSA_ILi64EEENSA_ILi256EEENSA_ILi128EEEEEEaNS5_IJlSB_lEEEaSJ_NS4_8TiledMMAINS4_8MMA_AtomIJNS4_4SM904GMMA27MMA_64x256x32_S32S8S8_SS_TNEEEENS4_6LayoutISC_NS5_IJNSA_ILi0EEESR_SR_EEEEENS5_IJNS4_10UnderscoreESU_SU_EEEEENS4_13SM90_TMA_LOADENS4_14ComposedLayoutINS4_7SwizzleILi3ELi4ELi3EEENS4_18smem_ptr_flag_bitsILi8EEENSQ_INS5_IJNSA_ILi8EEESH_EEENS5_IJSH_SB_EEEEEEEvNS4_8identityESX_S17_vS18_EENS_8epilogue10collective6detail29Sm90TmaWarpSpecializedAdapterINS1B_15DefaultEpilogueIaSJ_SJ_NS1A_6thread17LinearCombinationIaLi1EiiLNS1F_9ScaleType4KindE0ELNS_15FloatRoundStyleE2EaEENS1_15EpilogueDefaultEEEEEvvEEEEvNT_6ParamsE)
        .other          _ZN7cutlass13device_kernelINS_4gemm6kernel13GemmUniversalIN4cute5tupleIJiiiiEEENS1_10collective13CollectiveMmaINS1_34MainloopSm90TmaGmmaWarpSpecializedILi2ENS5_IJNS4_1CILi1EEESB_SB_EEENS1_32KernelTmaWarpSpecializedPingpongEEENS5_IJNSA_ILi64EEENSA_ILi256EEENSA_ILi128EEEEEEaNS5_IJlSB_lEEEaSJ_NS4_8TiledMMAINS4_8MMA_AtomIJNS4_4SM904GMMA27MMA_64x256x32_S32S8S8_SS_TNEEEENS4_6LayoutISC_NS5_IJNSA_ILi0EEESR_SR_EEEEENS5_IJNS4_10UnderscoreESU_SU_EEEEENS4_13SM90_TMA_LOADENS4_14ComposedLayoutINS4_7SwizzleILi3ELi4ELi3EEENS4_18smem_ptr_flag_bitsILi8EEENSQ_INS5_IJNSA_ILi8EEESH_EEENS5_IJSH_SB_EEEEEEEvNS4_8identityESX_S17_vS18_EENS_8epilogue10collective6detail29Sm90TmaWarpSpecializedAdapterINS1B_15DefaultEpilogueIaSJ_SJ_NS1A_6thread17LinearCombinationIaLi1EiiLNS1F_9ScaleType4KindE0ELNS_15FloatRoundStyleE2EaEENS1_15EpilogueDefaultEEEEEvvEEEEvNT_6ParamsE,@"STO_CUDA_ENTRY STV_DEFAULT"
_ZN7cutlass13device_kernelINS_4gemm6kernel13GemmUniversalIN4cute5tupleIJiiiiEEENS1_10collective13CollectiveMmaINS1_34MainloopSm90TmaGmmaWarpSpecializedILi2ENS5_IJNS4_1CILi1EEESB_SB_EEENS1_32KernelTmaWarpSpecializedPingpongEEENS5_IJNSA_ILi64EEENSA_ILi256EEENSA_ILi128EEEEEEaNS5_IJlSB_lEEEaSJ_NS4_8TiledMMAINS4_8MMA_AtomIJNS4_4SM904GMMA27MMA_64x256x32_S32S8S8_SS_TNEEEENS4_6LayoutISC_NS5_IJNSA_ILi0EEESR_SR_EEEEENS5_IJNS4_10UnderscoreESU_SU_EEEEENS4_13SM90_TMA_LOADENS4_14ComposedLayoutINS4_7SwizzleILi3ELi4ELi3EEENS4_18smem_ptr_flag_bitsILi8EEENSQ_INS5_IJNSA_ILi8EEESH_EEENS5_IJSH_SB_EEEEEEEvNS4_8identityESX_S17_vS18_EENS_8epilogue10collective6detail29Sm90TmaWarpSpecializedAdapterINS1B_15DefaultEpilogueIaSJ_SJ_NS1A_6thread17LinearCombinationIaLi1EiiLNS1F_9ScaleType4KindE0ELNS_15FloatRoundStyleE2EaEENS1_15EpilogueDefaultEEEEEvvEEEEvNT_6ParamsE:
[----:B------:R-:W0:Y:S01]  /*0000*/  LDC R1, c[0x0][0x28] ;  /* 0x00000a00ff017b82 */ /* 0x000e220000000800 */
[----:B------:R-:W1:Y:S01]  /*0010*/  S2R R4, SR_TID.X ;  /* 0x0000000000047919 */ /* 0x000e620000002100 */
[----:B------:R-:W-:Y:S01]  /*0020*/  ELECT P0, URZ, PT ;  /* 0x00000000003f782f */ /* 0x000fe20003800000 */
[----:B------:R-:W-:Y:S01]  /*0030*/  BSSY B0, `(.L_x_0) ;  /* 0x0000014000007945 */ /* 0x000fe20003800000 */
[----:B-1----:R-:W-:-:S05]  /*0040*/  SHF.R.U32.HI R0, RZ, 0x5, R4 ;  /* 0x00000005ff007819 */ /* 0x002fca0000011604 */
[----:B------:R-:W1:Y:S02]  /*0050*/  SHFL.IDX PT, R2, R0, RZ, 0x1f ;  /* 0x00001fff00027589 */ /* 0x000e6400000e0000 */
[----:B-1----:R-:W-:Y:S02]  /*0060*/  R2UR UR8, R2 ;  /* 0x00000000020872ca */ /* 0x002fe400000e0000 */
[----:B------:R-:W-:-:S05]  /*0070*/  SHF.R.U32.HI R2, RZ, 0x7, R4 ;  /* 0x00000007ff027819 */ /* 0x000fca0000011604 */
[----:B------:R1:W2:Y:S06]  /*0080*/  SHFL.IDX PT, R3, R2, RZ, 0x1f ;  /* 0x00001fff02037589 */ /* 0x0002ac00000e0000 */
[----:B------:R-:W-:Y:S02]  /*0090*/  USHF.R.S32.HI UR4, URZ, 0x1f, UR8 ;  /* 0x0000001f3f047899 */ /* 0x000fe40008011408 */
[----:B------:R-:W-:Y:S02]  /*00a0*/  ISETP.NE.OR P0, PT, RZ, UR8, !P0 ;  /* 0x00000008ff007c0c */ /* 0x000fe4000c705670 */
[----:B------:R-:W-:-:S04]  /*00b0*/  ULEA.HI UR4, UR4, UR8, URZ, 0x2 ;  /* 0x0000000804047291 */ /* 0x000fc8000f8f103f */
[----:B------:R-:W-:-:S04]  /*00c0*/  ULOP3.LUT UR4, UR4, 0xfffffffc, URZ, 0xc0, !UPT ;  /* 0xfffffffc04047892 */ /* 0x000fc8000f8ec03f */
[----:B------:R-:W-:-:S03]  /*00d0*/  UIADD3 UR8, UR8, -UR4, URZ ;  /* 0x8000000408087290 */ /* 0x000fc6000fffe03f */
[----:B01----:R-:W-:Y:S09]  /*00e0*/  @P0 BRA `(.L_x_1) ;  /* 0x0000000000200947 */ /* 0x003ff20003800000 */
[----:B------:R-:W-:Y:S02]  /*00f0*/  ULDC.64 UR4, c[0x0][0x198] ;  /* 0x0000660000047ab9 */ /* 0x000fe40000000a00 */
[----:B------:R-:W-:Y:S02]  /*0100*/  UIADD3 UR6, UP0, UR4, 0xf0, URZ ;  /* 0x000000f004067890 */ /* 0x000fe4000ff1e03f */
[----:B------:R-:W-:Y:S02]  /*0110*/  UIADD3 UR4, UP1, UR4, 0x1f0, URZ ;  /* 0x000001f004047890 */ /* 0x000fe4000ff3e03f */
[----:B------:R-:W-:Y:S02]  /*0120*/  UIADD3.X UR7, URZ, UR5, URZ, UP0, !UPT ;  /* 0x000000053f077290 */ /* 0x000fe400087fe43f */
[----:B------:R-:W-:-:S07]  /*0130*/  UIADD3.X UR5, URZ, UR5, URZ, UP1, !UPT ;  /* 0x000000053f057290 */ /* 0x000fce0008ffe43f */
[----:B------:R0:W-:Y:S02]  /*0140*/  UTMACCTL.PF [UR6] ;  /* 0x00000000060079b9 */ /* 0x0001e40008040000 */
[----:B------:R0:W-:Y:S02]  /*0150*/  UTMACCTL.PF [UR4] ;  /* 0x00000000040079b9 */ /* 0x0001e40008040000 */
[----:B0-----:R-:W-:Y:S01]  /*0160*/  NOP ;  /* 0x0000000000007918 */ /* 0x001fe20000000000 */
.L_x_1:
[----:B------:R-:W-:Y:S05]  /*0170*/  BSYNC B0 ;  /* 0x0000000000007941 */ /* 0x000fea0003800000 */
.L_x_0:
[----:B------:R-:W0:Y:S01]  /*0180*/  SHFL.IDX PT, R5, R0, RZ, 0x1f ;  /* 0x00001fff00057589 */ /* 0x000e2200000e0000 */
[----:B--2---:R-:W-:Y:S01]  /*0190*/  R2UR UR15, R3 ;  /* 0x00000000030f72ca */ /* 0x004fe200000e0000 */
[----:B------:R-:W-:-:S04]  /*01a0*/  UISETP.NE.AND UP0, UPT, UR8, 0x3, UPT ;  /* 0x000000030800788c */ /* 0x000fc8000bf05270 */
[----:B------:R-:W-:-:S08]  /*01b0*/  UISETP.EQ.OR UP0, UPT, UR8, URZ, !UP0 ;  /* 0x0000003f0800728c */ /* 0x000fd0000c702670 */
[----:B------:R-:W-:Y:S02]  /*01c0*/  UIADD3 UR18, UR15, -0x1, URZ ;  /* 0xffffffff0f127890 */ /* 0x000fe4000fffe03f */
[----:B------:R-:W-:Y:S02]  /*01d0*/  UISETP.EQ.AND UP0, UPT, UR15, URZ, UP0 ;  /* 0x0000003f0f00728c */ /* 0x000fe40008702270 */
[----:B------:R-:W-:Y:S02]  /*01e0*/  UISETP.GE.U32.AND UP1, UPT, UR18, 0x2, UPT ;  /* 0x000000021200788c */ /* 0x000fe4000bf26070 */
[----:B------:R-:W-:Y:S01]  /*01f0*/  USEL UR40, URZ, 0x1, !UP0 ;  /* 0x000000013f287887 */ /* 0x000fe2000c000000 */
[----:B0-----:R-:W-:-:S03]  /*0200*/  ISETP.NE.AND P0, PT, R5, RZ, PT ;  /* 0x000000ff0500720c */ /* 0x001fc60003f05270 */
[----:B------:R-:W-:-:S10]  /*0210*/  USEL UR40, UR40, 0x2, UP1 ;  /* 0x0000000228287887 */ /* 0x000fd40008800000 */
[----:B------:R-:W-:Y:S05]  /*0220*/  @P0 BRA `(.L_x_2) ;  /* 0x0000000000480947 */ /* 0x000fea0003800000 */
[----:B------:R-:W0:Y:S01]  /*0230*/  S2UR UR9, SR_CgaCtaId ;  /* 0x00000000000979c3 */ /* 0x000e220000008800 */
[----:B------:R-:W-:Y:S01]  /*0240*/  UMOV UR4, 0x400 ;  /* 0x0000040000047882 */ /* 0x000fe20000000000 */
[----:B------:R-:W-:Y:S01]  /*0250*/  UMOV UR5, 0x1 ;  /* 0x0000000100057882 */ /* 0x000fe20000000000 */
[----:B------:R-:W-:Y:S01]  /*0260*/  UMOV UR6, 0x80 ;  /* 0x0000008000067882 */ /* 0x000fe20000000000 */
[----:B------:R-:W-:Y:S01]  /*0270*/  ELECT P0, URZ, PT ;  /* 0x00000000003f782f */ /* 0x000fe20003800000 */
[----:B------:R-:W-:-:S04]  /*0280*/  UIADD3 UR6, -UR6, 0x100000, URZ ;  /* 0x0010000006067890 */ /* 0x000fc8000fffe13f */
[----:B------:R-:W-:Y:S02]  /*0290*/  USHF.L.U32 UR7, UR6, 0xb, URZ ;  /* 0x0000000b06077899 */ /* 0x000fe4000800063f */
[----:B------:R-:W-:Y:S02]  /*02a0*/  USHF.L.U32 UR6, UR6, 0x1, URZ ;  /* 0x0000000106067899 */ /* 0x000fe4000800063f */
[----:B0-----:R-:W-:Y:S02]  /*02b0*/  ULEA UR9, UR9, UR4, 0x18 ;  /* 0x0000000409097291 */ /* 0x001fe4000f8ec03f */
[----:B------:R-:W-:-:S04]  /*02c0*/  UIADD3 UR4, -UR5, 0x100000, URZ ;  /* 0x0010000005047890 */ /* 0x000fc8000fffe13f */
[----:B------:R-:W-:Y:S02]  /*02d0*/  USHF.L.U32 UR5, UR4, 0xb, URZ ;  /* 0x0000000b04057899 */ /* 0x000fe4000800063f */
[----:B------:R-:W-:Y:S01]  /*02e0*/  USHF.L.U32 UR4, UR4, 0x1, URZ ;  /* 0x0000000104047899 */ /* 0x000fe2000800063f */
[----:B------:R-:W0:Y:S11]  /*02f0*/  FENCE.VIEW.ASYNC.S ;  /* 0x00000000000073c6 */ /* 0x000e360000000000 */
[----:B0-----:R0:W1:Y:S01]  /*0300*/  SYNCS.EXCH.64 URZ, [UR9], UR4 ;  /* 0x00000004093f75b2 */ /* 0x0010620008000100 */
[----:B------:R0:W2:Y:S01]  /*0310*/  SYNCS.EXCH.64 URZ, [UR9+0x10], UR6 ;  /* 0x00001006093f75b2 */ /* 0x0000a20008000100 */
[----:B------:R0:W3:Y:S01]  /*0320*/  SYNCS.EXCH.64 URZ, [UR9+0x8], UR4 ;  /* 0x00000804093f75b2 */ /* 0x0000e20008000100 */
[----:B------:R0:W4:Y:S01]  /*0330*/  SYNCS.EXCH.64 URZ, [UR9+0x18], UR6 ;  /* 0x00001806093f75b2 */ /* 0x0001220008000100 */
[----:B------:R-:W-:Y:S01]  /*0340*/  NOP ;  /* 0x0000000000007918 */ /* 0x000fe20000000000 */
.L_x_2:
[----:B------:R-:W5:Y:S01]  /*0350*/  SHFL.IDX PT, R5, R0, RZ, 0x1f ;  /* 0x00001fff00057589 */ /* 0x000f6200000e0000 */
[----:B------:R-:W-:Y:S01]  /*0360*/  ELECT P0, URZ, PT ;  /* 0x00000000003f782f */ /* 0x000fe20003800000 */
[----:B------:R-:W-:Y:S01]  /*0370*/  NOP ;  /* 0x0000000000007918 */ /* 0x000fe20000000000 */
[----:B------:R-:W-:Y:S01]  /*0380*/  ELECT P1, URZ, PT ;  /* 0x00000000003f782f */ /* 0x000fe20003820000 */
[----:B------:R-:W1:Y:S01]  /*0390*/  SHFL.IDX PT, R3, R0, RZ, 0x1f ;  /* 0x00001fff00037589 */ /* 0x000e6200000e0000 */
[----:B0-----:R-:W-:Y:S01]  /*03a0*/  UMOV UR4, 0x20 ;  /* 0x0000002000047882 */ /* 0x001fe20000000000 */
[----:B------:R-:W-:Y:S01]  /*03b0*/  UMOV UR12, 0x80 ;  /* 0x00000080000c7882 */ /* 0x000fe20000000000 */
[----:B------:R-:W-:Y:S01]  /*03c0*/  NOP ;  /* 0x0000000000007918 */ /* 0x000fe20000000000 */
[----:B------:R0:W0:Y:S01]  /*03d0*/  SHFL.IDX PT, R0, R2, RZ, 0x1f ;  /* 0x00001fff02007589 */ /* 0x00002200000e0000 */
[----:B------:R-:W-:Y:S01]  /*03e0*/  ULDC.64 UR38, c[0x0][0x208] ;  /* 0x0000820000267ab9 */ /* 0x000fe20000000a00 */
[----:B-----5:R-:W-:-:S02]  /*03f0*/  ISETP.NE.OR P0, PT, R5, RZ, !P0 ;  /* 0x000000ff0500720c */ /* 0x020fc40004705670 */
[----:B-1----:R-:W-:Y:S02]  /*0400*/  ISETP.NE.OR P1, PT, R3, RZ, !P1 ;  /* 0x000000ff0300720c */ /* 0x002fe40004f25670 */
[----:B------:R-:W-:-:S04]  /*0410*/  SHF.R.S32.HI R3, RZ, 0x1f, R4 ;  /* 0x0000001fff037819 */ /* 0x000fc80000011404 */
[----:B------:R-:W-:-:S05]  /*0420*/  LEA.HI R3, R3, R4, RZ, 0x7 ;  /* 0x0000000403037211 */ /* 0x000fca00078f38ff */
[----:B------:R-:W-:Y:S01]  /*0430*/  VOTEU.ALL UP0, P0 ;  /* 0x00000000003f7886 */ /* 0x000fe20000000000 */
[----:B------:R-:W-:Y:S01]  /*0440*/  LOP3.LUT R3, R3, 0xffffff80, RZ, 0xc0, !PT ;  /* 0xffffff8003037812 */ /* 0x000fe200078ec0ff */
[----:B------:R-:W-:-:S03]  /*0450*/  VOTEU.ALL UP1, P1 ;  /* 0x00000000003f7886 */ /* 0x000fc60000820000 */
[----:B------:R-:W1:Y:S01]  /*0460*/  @!UP0 S2UR UR7, SR_CgaCtaId ;  /* 0x00000000000789c3 */ /* 0x000e620000008800 */
[----:B------:R-:W-:Y:S01]  /*0470*/  @!UP0 UMOV UR6, 0x400 ;  /* 0x0000040000068882 */ /* 0x000fe20000000000 */
[----:B------:R-:W-:-:S04]  /*0480*/  @!UP0 UIADD3 UR4, -UR4, 0x100000, URZ ;  /* 0x0010000004048890 */ /* 0x000fc8000fffe13f */
[----:B------:R-:W-:Y:S02]  /*0490*/  @!UP0 USHF.L.U32 UR5, UR4, 0xb, URZ ;  /* 0x0000000b04058899 */ /* 0x000fe4000800063f */
[----:B------:R-:W-:Y:S01]  /*04a0*/  @!UP0 USHF.L.U32 UR4, UR4, 0x1, URZ ;  /* 0x0000000104048899 */ /* 0x000fe2000800063f */
[----:B------:R-:W-:Y:S01]  /*04b0*/  IMAD.IADD R3, R4, 0x1, -R3 ;  /* 0x0000000104037824 */ /* 0x000fe200078e0a03 */
[----:B------:R-:W-:Y:S01]  /*04c0*/  @!UP1 UMOV UR10, 0x400 ;  /* 0x00000400000a9882 */ /* 0x000fe20000000000 */
[----:B------:R-:W-:Y:S01]  /*04d0*/  VOTEU.ALL UP2, P1 ;  /* 0x00000000003f7886 */ /* 0x000fe20000840000 */
[----:B------:R-:W-:Y:S01]  /*04e0*/  VOTEU.ALL UP3, P1 ;  /* 0x00000000003f7886 */ /* 0x000fe20000860000 */
[----:B------:R-:W-:Y:S01]  /*04f0*/  VOTEU.ALL UP4, P1 ;  /* 0x00000000003f7886 */ /* 0x000fe20000880000 */
[----:B------:R-:W5:Y:S01]  /*0500*/  @!UP1 S2UR UR11, SR_CgaCtaId ;  /* 0x00000000000b99c3 */ /* 0x000f620000008800 */
[----:B------:R-:W-:Y:S01]  /*0510*/  VOTEU.ALL UP5, P1 ;  /* 0x00000000003f7886 */ /* 0x000fe200008a0000 */
[----:B------:R-:W-:Y:S01]  /*0520*/  ISETP.NE.AND P1, PT, RZ, UR15, PT ;  /* 0x0000000fff007c0c */ /* 0x000fe2000bf25270 */
[----:B-1----:R-:W-:-:S02]  /*0530*/  @!UP0 ULEA UR9, UR7, UR6, 0x18 ;  /* 0x0000000607098291 */ /* 0x002fc4000f8ec03f */
[----:B------:R-:W-:-:S04]  /*0540*/  @!UP1 UIADD3 UR6, -UR12, 0x100000, URZ ;  /* 0x001000000c069890 */ /* 0x000fc8000fffe13f */
[----:B------:R-:W-:Y:S02]  /*0550*/  @!UP1 USHF.L.U32 UR7, UR6, 0xb, URZ ;  /* 0x0000000b06079899 */ /* 0x000fe4000800063f */
[----:B------:R-:W-:Y:S01]  /*0560*/  @!UP1 USHF.L.U32 UR6, UR6, 0x1, URZ ;  /* 0x0000000106069899 */ /* 0x000fe2000800063f */
[----:B------:R-:W-:Y:S01]  /*0570*/  VOTEU.ALL UP0, P0 ;  /* 0x00000000003f7886 */ /* 0x000fe20000000000 */
[----:B-----5:R-:W-:Y:S01]  /*0580*/  @!UP1 ULEA UR10, UR11, UR10, 0x18 ;  /* 0x0000000a0b0a9291 */ /* 0x020fe2000f8ec03f */
[----:B------:R-:W-:Y:S01]  /*0590*/  VOTEU.ALL UP1, P0 ;  /* 0x00000000003f7886 */ /* 0x000fe20000020000 */
[----:B------:R-:W1:Y:S02]  /*05a0*/  FENCE.VIEW.ASYNC.S ;  /* 0x00000000000073c6 */ /* 0x000e640000000000 */
[----:B-1----:R-:W2:Y:S02]  /*05b0*/  @!UP0 SYNCS.EXCH.64 URZ, [UR9+0x50], UR4 ;  /* 0x00005004093f85b2 */ /* 0x002ea40008000100 */
[----:B------:R1:W2:Y:S01]  /*05c0*/  @!UP1 SYNCS.EXCH.64 URZ, [UR9+0x58], UR4 ;  /* 0x00005804093f95b2 */ /* 0x0002a20008000100 */
[----:B------:R-:W-:Y:S01]  /*05d0*/  NOP ;  /* 0x0000000000007918 */ /* 0x000fe20000000000 */
[----:B-1----:R-:W-:-:S02]  /*05e0*/  ULDC.64 UR4, c[0x0][0x598] ;  /* 0x0001660000047ab9 */ /* 0x002fc40000000a00 */
[----:B------:R-:W-:Y:S02]  /*05f0*/  ISETP.NE.U32.AND P0, PT, RZ, UR4, PT ;  /* 0x00000004ff007c0c */ /* 0x000fe4000bf05070 */
[----:B------:R1:W2:Y:S02]  /*0600*/  @!UP2 SYNCS.EXCH.64 URZ, [UR10+0x30], UR6 ;  /* 0x000030060a3fa5b2 */ /* 0x0002a40008000100 */
[----:B------:R-:W-:Y:S01]  /*0610*/  ISETP.NE.AND.EX P0, PT, RZ, UR5, PT, P0 ;  /* 0x00000005ff007c0c */ /* 0x000fe2000bf05300 */
[----:B------:R1:W2:Y:S01]  /*0620*/  @!UP3 SYNCS.EXCH.64 URZ, [UR10+0x38], UR6 ;  /* 0x000038060a3fb5b2 */ /* 0x0002a20008000100 */
[----:B------:R1:W2:Y:S01]  /*0630*/  @!UP4 SYNCS.EXCH.64 URZ, [UR10+0x40], UR6 ;  /* 0x000040060a3fc5b2 */ /* 0x0002a20008000100 */
[----:B------:R1:W2:Y:S01]  /*0640*/  @!UP5 SYNCS.EXCH.64 URZ, [UR10+0x48], UR6 ;  /* 0x000048060a3fd5b2 */ /* 0x0002a20008000100 */
[----:B------:R-:W-:Y:S01]  /*0650*/  NOP ;  /* 0x0000000000007918 */ /* 0x000fe20000000000 */
[----:B--234-:R-:W-:Y:S08]  /*0660*/  BAR.SYNC.DEFER_BLOCKING 0x0 ;  /* 0x0000000000007b1d */ /* 0x01cff00000010000 */
[----:B01----:R-:W-:Y:S05]  /*0670*/  @!P0 BRA `(.L_x_3) ;  /* 0x00000000001c8947 */ /* 0x003fea0003800000 */
[----:B------:R-:W0:Y:S02]  /*0680*/  LDC.64 R6, c[0x0][0x598] ;  /* 0x00016600ff067b82 */ /* 0x000e240000000a00 */
[----:B0-----:R-:W2:Y:S02]  /*0690*/  LDG.E.64 R6, desc[UR38][R6.64] ;  /* 0x0000002606067981 */ /* 0x001ea4000c1e1b00 */
[----:B--2---:R-:W-:-:S04]  /*06a0*/  ISETP.NE.U32.AND P0, PT, R6, RZ, PT ;  /* 0x000000ff0600720c */ /* 0x004fc80003f05070 */
[----:B------:R-:W-:-:S13]  /*06b0*/  ISETP.NE.AND.EX P0, PT, R7, RZ, PT, P0 ;  /* 0x000000ff0700720c */ /* 0x000fda0003f05300 */
[----:B------:R-:W-:Y:S05]  /*06c0*/  @!P0 BRA `(.L_x_3) ;  /* 0x0000000000088947 */ /* 0x000fea0003800000 */
[----:B------:R1:W5:Y:S01]  /*06d0*/  LD.E R23, desc[UR38][R6.64] ;  /* 0x0000002606177980 */ /* 0x000362000c101900 */
[----:B------:R-:W-:Y:S05]  /*06e0*/  BRA `(.L_x_4) ;  /* 0x0000000000247947 */ /* 0x000fea0003800000 */
.L_x_3:
[----:B------:R-:W-:Y:S02]  /*06f0*/  ULDC.64 UR4, c[0x0][0x588] ;  /* 0x0001620000047ab9 */ /* 0x000fe40000000a00 */
[----:B------:R-:W-:-:S04]  /*0700*/  ISETP.NE.U32.AND P0, PT, RZ, UR4, PT ;  /* 0x00000004ff007c0c */ /* 0x000fc8000bf05070 */
[----:B------:R-:W-:-:S13]  /*0710*/  ISETP.NE.AND.EX P0, PT, RZ, UR5, PT, P0 ;  /* 0x00000005ff007c0c */ /* 0x000fda000bf05300 */
[----:B------:R-:W-:Y:S05]  /*0720*/  @!P0 BRA `(.L_x_5) ;  /* 0x00000000000c8947 */ /* 0x000fea0003800000 */
[----:B------:R-:W0:Y:S02]  /*0730*/  LDC.64 R6, c[0x0][0x588] ;  /* 0x00016200ff067b82 */ /* 0x000e240000000a00 */
[----:B0-----:R0:W5:Y:S01]  /*0740*/  LDG.E R23, desc[UR38][R6.64] ;  /* 0x0000002606177981 */ /* 0x001162000c1e1900 */
[----:B------:R-:W-:Y:S05]  /*0750*/  BRA `(.L_x_4) ;  /* 0x0000000000087947 */ /* 0x000fea0003800000 */
.L_x_5:
[----:B------:R-:W-:Y:S02]  /*0760*/  ULDC UR4, c[0x0][0x580] ;  /* 0x0001600000047ab9 */ /* 0x000fe40000000800 */
[----:B------:R-:W-:-:S07]  /*0770*/  IMAD.U32 R23, RZ, RZ, UR4 ;  /* 0x00000004ff177e24 */ /* 0x000fce000f8e00ff */
.L_x_4:
[----:B------:R-:W-:Y:S02]  /*0780*/  ULDC.64 UR4, c[0x0][0x5a0] ;  /* 0x0001680000047ab9 */ /* 0x000fe40000000a00 */
[----:B------:R-:W-:-:S04]  /*0790*/  ISETP.NE.U32.AND P0, PT, RZ, UR4, PT ;  /* 0x00000004ff007c0c */ /* 0x000fc8000bf05070 */
[----:B------:R-:W-:-:S13]  /*07a0*/  ISETP.NE.AND.EX P0, PT, RZ, UR5, PT, P0 ;  /* 0x00000005ff007c0c */ /* 0x000fda000bf05300 */
[----:B------:R-:W-:Y:S05]  /*07b0*/  @!P0 BRA `(.L_x_6) ;  /* 0x00000000001c8947 */ /* 0x000fea0003800000 */
[----:B01----:R-:W0:Y:S02]  /*07c0*/  LDC.64 R6, c[0x0][0x5a0] ;  /* 0x00016800ff067b82 */ /* 0x003e240000000a00 */
[----:B0-----:R-:W2:Y:S02]  /*07d0*/  LDG.E.64 R6, desc[UR38][R6.64] ;  /* 0x0000002606067981 */ /* 0x001ea4000c1e1b00 */
[----:B--2---:R-:W-:-:S04]  /*07e0*/  ISETP.NE.U32.AND P0, PT, R6, RZ, PT ;  /* 0x000000ff0600720c */ /* 0x004fc80003f05070 */
[----:B------:R-:W-:-:S13]  /*07f0*/  ISETP.NE.AND.EX P0, PT, R7, RZ, PT, P0 ;  /* 0x000000ff0700720c */ /* 0x000fda0003f05300 */
[----:B------:R-:W-:Y:S05]  /*0800*/  @!P0 BRA `(.L_x_6) ;  /* 0x0000000000088947 */ /* 0x000fea0003800000 */
[----:B------:R3:W5:Y:S01]  /*0810*/  LD.E R22, desc[UR38][R6.64] ;  /* 0x0000002606167980 */ /* 0x000762000c101900 */
[----:B------:R-:W-:Y:S05]  /*0820*/  BRA `(.L_x_7) ;  /* 0x0000000000247947 */ /* 0x000fea0003800000 */
.L_x_6:
[----:B------:R-:W-:Y:S02]  /*0830*/  ULDC.64 UR4, c[0x0][0x590] ;  /* 0x0001640000047ab9 */ /* 0x000fe40000000a00 */
[----:B------:R-:W-:-:S04]  /*0840*/  ISETP.NE.U32.AND P0, PT, RZ, UR4, PT ;  /* 0x00000004ff007c0c */ /* 0x000fc8000bf05070 */
[----:B------:R-:W-:-:S13]  /*0850*/  ISETP.NE.AND.EX P0, PT, RZ, UR5, PT, P0 ;  /* 0x00000005ff007c0c */ /* 0x000fda000bf05300 */
[----:B------:R-:W-:Y:S05]  /*0860*/  @!P0 BRA `(.L_x_8) ;  /* 0x00000000000c8947 */ /* 0x000fea0003800000 */
[----:B01----:R-:W0:Y:S02]  /*0870*/  LDC.64 R6, c[0x0][0x590] ;  /* 0x00016400ff067b82 */ /* 0x003e240000000a00 */
[----:B0-----:R2:W5:Y:S01]  /*0880*/  LDG.E R22, desc[UR38][R6.64] ;  /* 0x0000002606167981 */ /* 0x001562000c1e1900 */
[----:B------:R-:W-:Y:S05]  /*0890*/  BRA `(.L_x_7) ;  /* 0x0000000000087947 */ /* 0x000fea0003800000 */
.L_x_8:
[----:B------:R-:W-:Y:S02]  /*08a0*/  ULDC UR4, c[0x0][0x584] ;  /* 0x0001610000047ab9 */ /* 0x000fe40000000800 */
[----:B------:R-:W-:-:S07]  /*08b0*/  IMAD.U32 R22, RZ, RZ, UR4 ;  /* 0x00000004ff167e24 */ /* 0x000fce000f8e00ff */
.L_x_7:
[----:B------:R-:W4:Y:S01]  /*08c0*/  S2UR UR10, SR_CTAID.Y ;  /* 0x00000000000a79c3 */ /* 0x000f220000002600 */
[----:B------:R-:W-:Y:S01]  /*08d0*/  ULDC UR5, c[0x0][0x65c] ;  /* 0x0001970000057ab9 */ /* 0x000fe20000000800 */
[----:B------:R-:W-:Y:S01]  /*08e0*/  UISETP.NE.AND UP0, UPT, UR15, 0x2, UPT ;  /* 0x000000020f00788c */ /* 0x000fe2000bf05270 */
[----:B------:R-:W-:Y:S01]  /*08f0*/  PRMT R5, RZ, 0x7610, R5 ;  /* 0x00007610ff057816 */ /* 0x000fe20000000005 */
[----:B------:R-:W-:Y:S01]  /*0900*/  UISETP.NE.AND UP2, UPT, UR5, 0x1, UPT ;  /* 0x000000010500788c */ /* 0x000fe2000bf45270 */
[----:B------:R-:W-:Y:S02]  /*0910*/  IMAD.MOV.U32 R19, RZ, RZ, -0x1 ;  /* 0xffffffffff137424 */ /* 0x000fe400078e00ff */
[----:B------:R-:W-:Y:S01]  /*0920*/  IMAD.MOV.U32 R18, RZ, RZ, -0x1 ;  /* 0xffffffffff127424 */ /* 0x000fe200078e00ff */
[----:B------:R-:W4:Y:S01]  /*0930*/  S2UR UR4, SR_CTAID.X ;  /* 0x00000000000479c3 */ /* 0x000f220000002500 */
[----:B------:R-:W-:-:S06]  /*0940*/  UP2UR UR48, UPR, URZ, 0x4 ;  /* 0x000000043f307883 */ /* 0x000fcc0008000000 */
[----:B------:R-:W-:Y:S01]  /*0950*/  @UP2 ULDC UR12, c[0x0][0x10] ;  /* 0x00000400000c2ab9 */ /* 0x000fe20000000800 */
[----:B------:R-:W-:Y:S01]  /*0960*/  @UP2 UMOV UR7, URZ ;  /* 0x0000003f00072c82 */ /* 0x000fe20008000000 */
[----:B------:R-:W-:Y:S01]  /*0970*/  @UP2 UMOV UR5, URZ ;  /* 0x0000003f00052c82 */ /* 0x000fe20008000000 */
[----:B0123--:R-:W0:Y:S01]  /*0980*/  LDC.64 R6, c[0x0][0x650] ;  /* 0x00019400ff067b82 */ /* 0x00fe220000000a00 */
[----:B----4-:R-:W-:Y:S02]  /*0990*/  @UP2 UMOV UR9, UR10 ;  /* 0x0000000a00092c82 */ /* 0x010fe40008000000 */
[----:B------:R-:W-:Y:S01]  /*09a0*/  @UP2 UMOV UR6, UR9 ;  /* 0x0000000900062c82 */ /* 0x000fe20008000000 */
[----:B------:R-:W-:Y:S01]  /*09b0*/  @!UP2 UMOV UR9, UR10 ;  /* 0x0000000a0009ac82 */ /* 0x000fe20008000000 */
[----:B------:R-:W-:-:S03]  /*09c0*/  @UP2 UIMAD.WIDE.U32 UR12, UR4, UR12, UR6 ;  /* 0x0000000c040c22a5 */ /* 0x000fc6000f8e0006 */
[----:B------:R-:W-:Y:S01]  /*09d0*/  @!UP2 ULDC UR6, c[0x0][0xc] ;  /* 0x000003000006aab9 */ /* 0x000fe20000000800 */
[----:B------:R-:W-:Y:S01]  /*09e0*/  @UP2 UIADD3 UR14, UR13, UR5, URZ ;  /* 0x000000050d0e2290 */ /* 0x000fe2000fffe03f */
[----:B------:R-:W-:Y:S02]  /*09f0*/  ULDC UR10, c[0x0][0xc] ;  /* 0x00000300000a7ab9 */ /* 0x000fe40000000800 */
[----:B------:R-:W-:Y:S01]  /*0a00*/  UMOV UR5, URZ ;  /* 0x0000003f00057c82 */ /* 0x000fe20008000000 */
[----:B------:R-:W-:Y:S01]  /*0a10*/  ULDC UR11, c[0x0][0x10] ;  /* 0x00000400000b7ab9 */ /* 0x000fe20000000800 */
[----:B------:R-:W-:Y:S02]  /*0a20*/  @!UP2 UIMAD.WIDE.U32 UR6, UR6, UR9, UR4 ;  /* 0x000000090606a2a5 */ /* 0x000fe4000f8e0004 */
[----:B------:R-:W-:Y:S01]  /*0a30*/  UIMAD.WIDE.U32 UR10, UR10, UR11, URZ ;  /* 0x0000000b0a0a72a5 */ /* 0x000fe2000f8e003f */
[----:B------:R-:W-:-:S03]  /*0a40*/  ULDC UR13, c[0x0][0x14] ;  /* 0x00000500000d7ab9 */ /* 0x000fc60000000800 */
[----:B------:R-:W-:Y:S02]  /*0a50*/  UIMAD.WIDE.U32 UR36, UR10, UR13, URZ ;  /* 0x0000000d0a2472a5 */ /* 0x000fe4000f8e003f */
[----:B------:R-:W-:Y:S01]  /*0a60*/  UIMAD UR41, UR11, UR13, URZ ;  /* 0x0000000d0b2972a4 */ /* 0x000fe2000f8e023f */
[----:B------:R-:W-:Y:S01]  /*0a70*/  @!UP2 UMOV UR12, UR6 ;  /* 0x00000006000cac82 */ /* 0x000fe20008000000 */
[----:B------:R-:W-:Y:S02]  /*0a80*/  @!UP2 UMOV UR14, UR7 ;  /* 0x00000007000eac82 */ /* 0x000fe40008000000 */
[----:B------:R-:W-:Y:S02]  /*0a90*/  UIADD3 UR41, UR37, UR41, URZ ;  /* 0x0000002925297290 */ /* 0x000fe4000fffe03f */
[----:B------:R-:W-:-:S04]  /*0aa0*/  UIADD3 UR6, UP1, UR12, UR36, URZ ;  /* 0x000000240c067290 */ /* 0x000fc8000ff3e03f */
[----:B------:R-:W-:Y:S02]  /*0ab0*/  UIADD3.X UR7, UR14, UR41, URZ, UP1, !UPT ;  /* 0x000000290e077290 */ /* 0x000fe40008ffe43f */
[----:B------:R-:W-:Y:S02]  /*0ac0*/  USEL UR6, UR6, UR12, !UP0 ;  /* 0x0000000c06067287 */ /* 0x000fe4000c000000 */
[----:B------:R-:W-:-:S04]  /*0ad0*/  USEL UR7, UR7, UR14, !UP0 ;  /* 0x0000000e07077287 */ /* 0x000fc8000c000000 */
[----:B0-----:R-:W-:Y:S01]  /*0ae0*/  ISETP.LE.U32.AND P0, PT, R6, UR6, PT ;  /* 0x0000000606007c0c */ /* 0x001fe2000bf03070 */
[----:B------:R-:W-:Y:S02]  /*0af0*/  IMAD.U32 R16, RZ, RZ, UR6 ;  /* 0x00000006ff107e24 */ /* 0x000fe4000f8e00ff */
[----:B------:R-:W-:Y:S02]  /*0b00*/  IMAD.U32 R2, RZ, RZ, UR7 ;  /* 0x00000007ff027e24 */ /* 0x000fe4000f8e00ff */
[----:B------:R-:W-:-:S03]  /*0b10*/  IMAD.U32 R17, RZ, RZ, UR7 ;  /* 0x00000007ff117e24 */ /* 0x000fc6000f8e00ff */
[----:B------:R-:W-:Y:S01]  /*0b20*/  ISETP.GE.U32.AND.EX P0, PT, R2, R7, PT, P0 ;  /* 0x000000070200720c */ /* 0x000fe20003f06100 */
[----:B------:R-:W-:-:S12]  /*0b30*/  IMAD.MOV.U32 R2, RZ, RZ, -0x1 ;  /* 0xffffffffff027424 */ /* 0x000fd800078e00ff */
[----:B------:R-:W-:Y:S05]  /*0b40*/  @P0 BRA `(.L_x_9) ;  /* 0x00000004008c0947 */ /* 0x000fea0003800000 */
[----:B------:R-:W-:Y:S01]  /*0b50*/  I2FP.F32.U32 R2, UR4 ;  /* 0x0000000400027c45 */ /* 0x000fe20008201000 */
[----:B------:R-:W-:Y:S01]  /*0b60*/  ULDC.64 UR16, c[0x0][0x628] ;  /* 0x00018a0000107ab9 */ /* 0x000fe20000000a00 */
[----:B------:R-:W-:Y:S01]  /*0b70*/  ULDC UR6, c[0x0][0x150] ;  /* 0x0000540000067ab9 */ /* 0x000fe20000000800 */
[----:B------:R-:W-:Y:S01]  /*0b80*/  ISETP.NE.U32.AND P0, PT, RZ, UR16, PT ;  /* 0x00000010ff007c0c */ /* 0x000fe2000bf05070 */
[----:B------:R-:W-:Y:S01]  /*0b90*/  ULDC UR15, c[0x0][0x630] ;  /* 0x00018c00000f7ab9 */ /* 0x000fe20000000800 */
[----:B------:R-:W-:Y:S01]  /*0ba0*/  FMUL R2, R2, UR6 ;  /* 0x0000000602027c20 */ /* 0x000fe20008400000 */
[----:B------:R-:W-:Y:S01]  /*0bb0*/  R2UR UR19, R16 ;  /* 0x00000000101372ca */ /* 0x000fe200000e0000 */
[----:B------:R-:W-:Y:S01]  /*0bc0*/  ULDC UR21, c[0x0][0x154] ;  /* 0x0000550000157ab9 */ /* 0x000fe20000000800 */
[----:B------:R-:W-:Y:S01]  /*0bd0*/  ISETP.NE.AND.EX P0, PT, RZ, UR17, PT, P0 ;  /* 0x00000011ff007c0c */ /* 0x000fe2000bf05300 */
[----:B------:R0:W1:Y:S01]  /*0be0*/  F2I.U32.TRUNC.NTZ R5, R2 ;  /* 0x0000000200057305 */ /* 0x000062000020f000 */
[----:B------:R-:W-:-:S02]  /*0bf0*/  R2UR UR20, R17 ;  /* 0x00000000111472ca */ /* 0x000fc400000e0000 */
[----:B------:R-:W-:Y:S02]  /*0c00*/  R2UR UR6, R16 ;  /* 0x00000000100672ca */ /* 0x000fe400000e0000 */
[----:B------:R-:W-:-:S07]  /*0c10*/  R2UR UR7, R17 ;  /* 0x00000000110772ca */ /* 0x000fce00000e0000 */
[----:B0-----:R-:W-:Y:S08]  /*0c20*/  @!P0 BRA `(.L_x_10) ;  /* 0x0000000000308947 */ /* 0x001ff00003800000 */
[----:B------:R-:W-:Y:S01]  /*0c30*/  R2UR UR6, R16 ;  /* 0x00000000100672ca */ /* 0x000fe200000e0000 */
[----:B------:R-:W-:Y:S01]  /*0c40*/  ULDC UR12, c[0x0][0x634] ;  /* 0x00018d00000c7ab9 */ /* 0x000fe20000000800 */
[----:B------:R-:W-:-:S11]  /*0c50*/  R2UR UR14, R17 ;  /* 0x00000000110e72ca */ /* 0x000fd600000e0000 */
[----:B------:R-:W-:-:S04]  /*0c60*/  UIADD3 UR12, UP1, UR6, UR12, URZ ;  /* 0x0000000c060c7290 */ /* 0x000fc8000ff3e03f */
[----:B------:R-:W-:-:S04]  /*0c70*/  UIADD3.X UR14, URZ, UR14, URZ, UP1, !UPT ;  /* 0x0000000e3f0e7290 */ /* 0x000fc80008ffe43f */
[----:B------:R-:W-:-:S04]  /*0c80*/  UIMAD.WIDE.U32 UR6, UR14, UR16, URZ ;  /* 0x000000100e0672a5 */ /* 0x000fc8000f8e003f */
[----:B------:R-:W-:Y:S02]  /*0c90*/  UIMAD.WIDE.U32 UR10, UP1, UR12, UR17, UR6 ;  /* 0x000000110c0a72a5 */ /* 0x000fe4000f820006 */
[----:B------:R-:W-:Y:S02]  /*0ca0*/  UIMAD.WIDE.U32 UR6, UR12, UR16, URZ ;  /* 0x000000100c0672a5 */ /* 0x000fe4000f8e003f */
[----:B------:R-:W-:Y:S02]  /*0cb0*/  UIADD3.X UR13, URZ, URZ, URZ, UP1, !UPT ;  /* 0x0000003f3f0d7290 */ /* 0x000fe40008ffe43f */
[----:B------:R-:W-:Y:S01]  /*0cc0*/  UIADD3 URZ, UP1, UR7, UR10, URZ ;  /* 0x0000000a073f7290 */ /* 0x000fe2000ff3e03f */
[----:B------:R-:W-:-:S03]  /*0cd0*/  UMOV UR12, UR11 ;  /* 0x0000000b000c7c82 */ /* 0x000fc60008000000 */
[----:B------:R-:W-:-:S12]  /*0ce0*/  UIMAD.WIDE.U32.X UR6, UR14, UR17, UR12, UP1 ;  /* 0x000000110e0672a5 */ /* 0x000fd800088e040c */
.L_x_10:
[----:B------:R-:W-:Y:S01]  /*0cf0*/  USHF.R.U64 UR5, UR6, UR15, UR7 ;  /* 0x0000000f06057299 */ /* 0x000fe20008001207 */
[----:B------:R-:W-:Y:S01]  /*0d00*/  I2FP.F32.U32 R2, UR9 ;  /* 0x0000000900027c45 */ /* 0x000fe20008201000 */
[----:B------:R-:W-:Y:S01]  /*0d10*/  USHF.R.U32.HI UR6, URZ, UR15, UR7 ;  /* 0x0000000f3f067299 */ /* 0x000fe20008011607 */
[----:B-1----:R-:W-:Y:S01]  /*0d20*/  R2UR UR14, R5 ;  /* 0x00000000050e72ca */ /* 0x002fe200000e0000 */
[----:B------:R-:W-:Y:S02]  /*0d30*/  UIADD3 UR17, UP1, URZ, -UR5, URZ ;  /* 0x800000053f117290 */ /* 0x000fe4000ff3e03f */
[----:B------:R-:W-:Y:S01]  /*0d40*/  FMUL R2, R2, UR21 ;  /* 0x0000001502027c20 */ /* 0x000fe20008400000 */
[----:B------:R-:W-:Y:S01]  /*0d50*/  ULDC.64 UR10, c[0x0][0x620] ;  /* 0x00018800000a7ab9 */ /* 0x000fe20000000a00 */
[----:B------:R-:W-:Y:S01]  /*0d60*/  UIADD3.X UR6, URZ, ~UR6, URZ, UP1, !UPT ;  /* 0x800000063f067290 */ /* 0x000fe20008ffe43f */
[----:B------:R-:W-:Y:S01]  /*0d70*/  UMOV UR12, UR19 ;  /* 0x00000013000c7c82 */ /* 0x000fe20008000000 */
[----:B------:R-:W-:-:S02]  /*0d80*/  UMOV UR13, UR20 ;  /* 0x00000014000d7c82 */ /* 0x000fc40008000000 */
[----:B------:R-:W-:Y:S01]  /*0d90*/  UIMAD UR6, UR6, UR10, URZ ;  /* 0x0000000a060672a4 */ /* 0x000fe2000f8e023f */
[----:B------:R-:W0:Y:S01]  /*0da0*/  F2I.U32.TRUNC.NTZ R2, R2 ;  /* 0x0000000200027305 */ /* 0x000e22000020f000 */
[----:B------:R-:W-:Y:S02]  /*0db0*/  UIMAD.WIDE.U32 UR12, UR17, UR10, UR12 ;  /* 0x0000000a110c72a5 */ /* 0x000fe4000f8e000c */
[----:B------:R-:W-:Y:S01]  /*0dc0*/  UIMAD UR17, UR17, UR11, UR6 ;  /* 0x0000000b111172a4 */ /* 0x000fe2000f8e0206 */
[----:B------:R-:W-:Y:S01]  /*0dd0*/  ULDC UR24, c[0x0][0x658] ;  /* 0x0001960000187ab9 */ /* 0x000fe20000000800 */
[----:B------:R-:W-:Y:S02]  /*0de0*/  UMOV UR22, 0xffffffff ;  /* 0xffffffff00167882 */ /* 0x000fe40000000000 */
[----:B------:R-:W-:Y:S01]  /*0df0*/  UIADD3 UR17, UR13, UR17, URZ ;  /* 0x000000110d117290 */ /* 0x000fe2000fffe03f */
[----:B------:R-:W-:Y:S01]  /*0e00*/  ULDC UR19, c[0x0][0x618] ;  /* 0x0001860000137ab9 */ /* 0x000fe20000000800 */
[----:B------:R-:W-:Y:S01]  /*0e10*/  ULDC.64 UR6, c[0x0][0x640] ;  /* 0x0001900000067ab9 */ /* 0x000fe20000000a00 */
[----:B------:R-:W-:Y:S01]  /*0e20*/  USHF.L.U32 UR13, UR22, UR24, URZ ;  /* 0x00000018160d7299 */ /* 0x000fe2000800063f */
[----:B------:R-:W-:Y:S01]  /*0e30*/  ISETP.NE.U32.AND P0, PT, RZ, UR6, PT ;  /* 0x00000006ff007c0c */ /* 0x000fe2000bf05070 */
[----:B------:R-:W-:-:S02]  /*0e40*/  USHF.R.U64 UR22, UR12, UR19, UR17 ;  /* 0x000000130c167299 */ /* 0x000fc40008001211 */
[----:B------:R-:W-:Y:S01]  /*0e50*/  USHF.R.U32.HI UR12, URZ, UR19, UR17 ;  /* 0x000000133f0c7299 */ /* 0x000fe20008011611 */
[----:B0-----:R-:W-:Y:S01]  /*0e60*/  R2UR UR16, R2 ;  /* 0x00000000021072ca */ /* 0x001fe200000e0000 */
[----:B------:R-:W-:Y:S01]  /*0e70*/  ULDC UR21, c[0x0][0x608] ;  /* 0x0001820000157ab9 */ /* 0x000fe20000000800 */
[----:B------:R-:W-:Y:S01]  /*0e80*/  ISETP.NE.AND.EX P0, PT, RZ, UR7, PT, P0 ;  /* 0x00000007ff007c0c */ /* 0x000fe2000bf05300 */
[----:B------:R-:W-:Y:S02]  /*0e90*/  USHF.R.U64 UR26, UR22, UR21, UR12 ;  /* 0x00000015161a7299 */ /* 0x000fe4000800120c */
[----:B------:R-:W-:Y:S01]  /*0ea0*/  USHF.R.U32.HI UR12, URZ, UR21, UR12 ;  /* 0x000000153f0c7299 */ /* 0x000fe2000801160c */
[----:B------:R-:W-:Y:S01]  /*0eb0*/  UMOV UR20, 0x1 ;  /* 0x0000000100147882 */ /* 0x000fe20000000000 */
[----:B------:R-:W-:Y:S02]  /*0ec0*/  UIADD3 UR14, -UR14, URZ, URZ ;  /* 0x0000003f0e0e7290 */ /* 0x000fe4000fffe13f */
[----:B------:R-:W-:-:S02]  /*0ed0*/  USHF.R.U64 UR27, UR26, UR24, UR12 ;  /* 0x000000181a1b7299 */ /* 0x000fc4000800120c */
[----:B------:R-:W-:Y:S01]  /*0ee0*/  USHF.L.U32 UR19, UR20, UR24, URZ ;  /* 0x0000001814137299 */ /* 0x000fe2000800063f */
[----:B------:R-:W-:Y:S01]  /*0ef0*/  ULDC UR15, c[0x0][0x144] ;  /* 0x00005100000f7ab9 */ /* 0x000fe20000000800 */
[----:B------:R-:W-:Y:S01]  /*0f00*/  ULDC UR10, c[0x0][0x600] ;  /* 0x00018000000a7ab9 */ /* 0x000fe20000000800 */
[----:B------:R-:W-:Y:S02]  /*0f10*/  ULOP3.LUT UR20, URZ, UR13, URZ, 0x33, !UPT ;  /* 0x0000000d3f147292 */ /* 0x000fe4000f8e333f */
[----:B------:R-:W-:Y:S02]  /*0f20*/  USHF.R.U32.HI UR13, URZ, UR24, UR12 ;  /* 0x000000183f0d7299 */ /* 0x000fe4000801160c */
[----:B------:R-:W-:Y:S02]  /*0f30*/  UIADD3 UR11, UR10, -0x1, URZ ;  /* 0xffffffff0a0b7890 */ /* 0x000fe4000fffe03f */
[----:B------:R-:W-:Y:S02]  /*0f40*/  UIADD3 UR23, -UR16, URZ, URZ ;  /* 0x0000003f10177290 */ /* 0x000fe4000fffe13f */
[----:B------:R-:W-:Y:S01]  /*0f50*/  UIMAD UR4, UR15, UR14, UR4 ;  /* 0x0000000e0f0472a4 */ /* 0x000fe2000f8e0204 */
[----:B------:R-:W-:Y:S01]  /*0f60*/  ULDC UR28, c[0x0][0x148] ;  /* 0x00005200001c7ab9 */ /* 0x000fe20000000800 */
[----:B------:R-:W-:Y:S01]  /*0f70*/  ULDC UR24, c[0x0][0x648] ;  /* 0x0001920000187ab9 */ /* 0x000fe20000000800 */
[----:B------:R-:W-:Y:S01]  /*0f80*/  ULDC UR25, c[0x0][0x638] ;  /* 0x00018e0000197ab9 */ /* 0x000fe20000000800 */
[----:B------:R-:W-:Y:S01]  /*0f90*/  UMOV UR12, UR27 ;  /* 0x0000001b000c7c82 */ /* 0x000fe20008000000 */
[----:B------:R-:W-:Y:S07]  /*0fa0*/  @!P0 BRA `(.L_x_11) ;  /* 0x0000000000308947 */ /* 0x000fee0003800000 */
[----:B------:R-:W-:Y:S02]  /*0fb0*/  ULDC UR16, c[0x0][0x64c] ;  /* 0x0001930000107ab9 */ /* 0x000fe40000000800 */
        /* <DEDUP_REMOVED lines=8> */
[----:B------:R-:W-:-:S07]  /*1040*/  UIMAD.WIDE.U32.X UR6, UR21, UR7, UR16, UP1 ;  /* 0x00000007150672a5 */ /* 0x000fce00088e0410 */
[----:B------:R-:W-:Y:S01]  /*1050*/  UMOV UR12, UR6 ;  /* 0x00000006000c7c82 */ /* 0x000fe20008000000 */
[----:B------:R-:W-:-:S05]  /*1060*/  UMOV UR13, UR7 ;  /* 0x00000007000d7c82 */ /* 0x000fca0008000000 */
.L_x_11:
[----:B------:R-:W-:Y:S01]  /*1070*/  UISETP.NE.AND UP1, UPT, UR48, URZ, UPT ;  /* 0x0000003f3000728c */ /* 0x000fe2000bf25270 */
[----:B------:R-:W-:Y:S01]  /*1080*/  IMAD.MOV.U32 R5, RZ, RZ, 0x1 ;  /* 0x00000001ff057424 */ /* 0x000fe200078e00ff */
[----:B------:R-:W-:Y:S01]  /*1090*/  USHF.R.U64 UR6, UR12, UR24, UR13 ;  /* 0x000000180c067299 */ /* 0x000fe2000800120d */
[----:B------:R-:W-:Y:S01]  /*10a0*/  IMAD.U32 R2, RZ, RZ, UR5 ;  /* 0x00000005ff027e24 */ /* 0x000fe2000f8e00ff */
[----:B------:R-:W-:Y:S02]  /*10b0*/  ULOP3.LUT UR20, UR26, UR20, URZ, 0xc0, !UPT ;  /* 0x000000141a147292 */ /* 0x000fe4000f8ec03f */
[----:B------:R-:W-:Y:S02]  /*10c0*/  UIADD3 UR7, -UR6, URZ, URZ ;  /* 0x0000003f06077290 */ /* 0x000fe4000fffe13f */
[----:B------:R-:W-:Y:S02]  /*10d0*/  UIMAD UR19, UR19, UR6, UR20 ;  /* 0x00000006131372a4 */ /* 0x000fe4000f8e0214 */
[----:B------:R-:W-:-:S02]  /*10e0*/  ULOP3.LUT UR11, UR22, UR11, URZ, 0xc0, !UPT ;  /* 0x0000000b160b7292 */ /* 0x000fc4000f8ec03f */
[----:B------:R-:W-:Y:S02]  /*10f0*/  @UP1 UIMAD UR4, UR28, UR23, UR9 ;  /* 0x000000171c0412a4 */ /* 0x000fe4000f8e0209 */
[----:B------:R-:W-:-:S03]  /*1100*/  UIMAD UR6, UR7, UR25, UR27 ;  /* 0x00000019070672a4 */ /* 0x000fc6000f8e021b */
[----:B------:R-:W-:Y:S01]  /*1110*/  ULDC UR7, c[0x0][0x610] ;  /* 0x0001840000077ab9 */ /* 0x000fe20000000800 */
[----:B------:R-:W-:Y:S02]  /*1120*/  UIMAD UR6, UR6, UR10, UR11 ;  /* 0x0000000a060672a4 */ /* 0x000fe4000f8e020b */
[----:B------:R-:W-:-:S04]  /*1130*/  UIMAD UR4, UR19, UR7, UR4 ;  /* 0x00000007130472a4 */ /* 0x000fc8000f8e0204 */
[----:B------:R-:W-:Y:S02]  /*1140*/  USEL UR7, UR6, UR4, !UP1 ;  /* 0x0000000406077287 */ /* 0x000fe4000c800000 */
[----:B------:R-:W-:-:S04]  /*1150*/  USEL UR4, UR4, UR6, !UP1 ;  /* 0x0000000604047287 */ /* 0x000fc8000c800000 */
[----:B------:R-:W-:Y:S02]  /*1160*/  IMAD.U32 R18, RZ, RZ, UR7 ;  /* 0x00000007ff127e24 */ /* 0x000fe4000f8e00ff */
[----:B------:R-:W-:-:S07]  /*1170*/  IMAD.U32 R19, RZ, RZ, UR4 ;  /* 0x00000004ff137e24 */ /* 0x000fce000f8e00ff */
.L_x_9:
[----:B------:R-:W-:Y:S02]  /*1180*/  ULDC UR4, c[0x0][0x28c] ;  /* 0x0000a30000047ab9 */ /* 0x000fe40000000800 */
[----:B------:R-:W-:-:S04]  /*1190*/  UIADD3 UR4, UR4, 0x7f, URZ ;  /* 0x0000007f04047890 */ /* 0x000fc8000fffe03f */
[----:B------:R-:W-:-:S04]  /*11a0*/  USHF.R.S32.HI UR5, URZ, 0x1f, UR4 ;  /* 0x0000001f3f057899 */ /* 0x000fc80008011404 */
[----:B------:R-:W-:-:S04]  /*11b0*/  ULEA.HI UR5, UR5, UR4, URZ, 0x7 ;  /* 0x0000000405057291 */ /* 0x000fc8000f8f383f */
[----:B------:R-:W-:Y:S01]  /*11c0*/  USHF.R.S32.HI UR42, URZ, 0x7, UR5 ;  /* 0x000000073f2a7899 */ /* 0x000fe20008011405 */
[----:B------:R-:W-:Y:S11]  /*11d0*/  @!P1 BRA `(.L_x_12) ;  /* 0x00000078005c9947 */ /* 0x000ff60003800000 */
[----:B------:R-:W-:-:S06]  /*11e0*/  UISETP.GT.U32.AND UP1, UPT, UR18, 0x1, UPT ;  /* 0x000000011200788c */ /* 0x000fcc000bf24070 */
[----:B------:R-:W-:-:S13]  /*11f0*/  PLOP3.LUT P0, PT, PT, PT, UP1, 0x80, 0x0 ;  /* 0x000000000000781c */ /* 0x000fda0003f0f018 */
[----:B------:R-:W-:Y:S05]  /*1200*/  @P0 EXIT ;  /* 0x000000000000094d */ /* 0x000fea0003800000 */
.L_x_13:
[----:B------:R-:W-:-:S08]  /*1210*/  NOP ;  /* 0x0000000000007918 */ /* 0x000fd00000000000 */
[----:B------:R-:W0:Y:S02]  /*1220*/  USETMAXREG.TRY_ALLOC.CTAPOOL UP1, 0xe8 ;  /* 0x000000e8000079c8 */ /* 0x000e240008020600 */
[----:B0-----:R-:W-:-:S13]  /*1230*/  PLOP3.LUT P0, PT, PT, PT, UP1, 0x80, 0x0 ;  /* 0x000000000000781c */ /* 0x001fda0003f0f018 */
[----:B------:R-:W-:Y:S05]  /*1240*/  @!P0 BRA `(.L_x_13) ;  /* 0xfffffffc00f08947 */ /* 0x000fea000383ffff */
[----:B------:R-:W-:-:S13]  /*1250*/  LOP3.LUT P0, RZ, R5, 0xff, RZ, 0xc0, !PT ;  /* 0x000000ff05ff7812 */ /* 0x000fda000780c0ff */
[----:B------:R-:W-:Y:S05]  /*1260*/  @!P0 EXIT ;  /* 0x000000000000894d */ /* 0x000fea0003800000 */
[----:B------:R-:W0:Y:S01]  /*1270*/  S2UR UR5, SR_CgaCtaId ;  /* 0x00000000000579c3 */ /* 0x000e220000008800 */
[----:B------:R-:W-:Y:S01]  /*1280*/  VIADD R6, R0, 0xffffffff ;  /* 0xffffffff00067836 */ /* 0x000fe20000000000 */
[----:B------:R-:W-:Y:S01]  /*1290*/  SHF.R.S32.HI R4, RZ, 0x1f, R3 ;  /* 0x0000001fff047819 */ /* 0x000fe20000011403 */
[----:B------:R-:W-:Y:S01]  /*12a0*/  UMOV UR43, 0x400 ;  /* 0x00000400002b7882 */ /* 0x000fe20000000000 */
[----:B------:R-:W-:Y:S02]  /*12b0*/  USHF.R.U32.HI UR4, URZ, 0x1, UR42 ;  /* 0x000000013f047899 */ /* 0x000fe4000801162a */
[----:B------:R-:W-:Y:S01]  /*12c0*/  R2UR UR45, R6 ;  /* 0x00000000062d72ca */ /* 0x000fe200000e0000 */
[----:B------:R-:W-:Y:S01]  /*12d0*/  ULOP3.LUT UR44, UR42, 0x1, URZ, 0xc0, !UPT ;  /* 0x000000012a2c7892 */ /* 0x000fe2000f8ec03f */
[CC--:B------:R-:W-:Y:S01]  /*12e0*/  LEA.HI R0, R4.reuse, R3.reuse, RZ, 0x2 ;  /* 0x0000000304007211 */ /* 0x0c0fe200078f10ff */
[----:B------:R-:W-:Y:S01]  /*12f0*/  UISETP.LT.AND UP1, UPT, UR42, 0x1, UPT ;  /* 0x000000012a00788c */ /* 0x000fe2000bf21270 */
[----:B------:R-:W-:Y:S01]  /*1300*/  LEA.HI R4, R4, R3, RZ, 0x5 ;  /* 0x0000000304047211 */ /* 0x000fe200078f28ff */
[----:B------:R-:W-:Y:S01]  /*1310*/  ULOP3.LUT UR4, UR4, 0x1, URZ, 0xc0, !UPT ;  /* 0x0000000104047892 */ /* 0x000fe2000f8ec03f */
[--C-:B------:R-:W-:Y:S01]  /*1320*/  SHF.R.S32.HI R152, RZ, 0x2, R0.reuse ;  /* 0x00000002ff987819 */ /* 0x100fe20000011400 */
[----:B------:R-:W-:Y:S01]  /*1330*/  ULDC UR6, c[0x0][0x284] ;  /* 0x0000a10000067ab9 */ /* 0x000fe20000000800 */
[----:B------:R-:W-:Y:S01]  /*1340*/  SHF.R.S32.HI R5, RZ, 0x1f, R0 ;  /* 0x0000001fff057819 */ /* 0x000fe20000011400 */
[----:B------:R-:W-:Y:S01]  /*1350*/  USEL UR44, UR44, URZ, !UP0 ;  /* 0x0000003f2c2c7287 */ /* 0x000fe2000c000000 */
[----:B------:R-:W-:Y:S01]  /*1360*/  LOP3.LUT R154, R0, 0xfffffffc, RZ, 0xc0, !PT ;  /* 0xfffffffc009a7812 */ /* 0x000fe200078ec0ff */
[----:B------:R-:W-:Y:S01]  /*1370*/  USEL UR46, UR42, 0x1, UP1 ;  /* 0x000000012a2e7887 */ /* 0x000fe20008800000 */
[----:B------:R-:W-:Y:S01]  /*1380*/  LEA.HI R5, R5, R152, RZ, 0x3 ;  /* 0x0000009805057211 */ /* 0x000fe200078f18ff */
[----:B------:R-:W-:Y:S01]  /*1390*/  USHF.L.U32 UR45, UR45, 0x3, URZ ;  /* 0x000000032d2d7899 */ /* 0x000fe2000800063f */
[----:B------:R-:W-:Y:S01]  /*13a0*/  ISETP.NE.AND P0, PT, R6, RZ, PT ;  /* 0x000000ff0600720c */ /* 0x000fe20003f05270 */
[----:B------:R-:W-:Y:S01]  /*13b0*/  UISETP.EQ.U32.AND UP0, UPT, UR4, 0x1, !UP0 ;  /* 0x000000010400788c */ /* 0x000fe2000c702070 */
[----:B------:R-:W-:Y:S01]  /*13c0*/  LOP3.LUT R5, R5, 0xfffffff8, RZ, 0xc0, !PT ;  /* 0xfffffff805057812 */ /* 0x000fe200078ec0ff */
[----:B------:R-:W-:Y:S01]  /*13d0*/  IMAD.IADD R154, R3, 0x1, -R154 ;  /* 0x00000001039a7824 */ /* 0x000fe200078e0a9a */
[----:B0-----:R-:W-:Y:S01]  /*13e0*/  ULEA UR43, UR5, UR43, 0x18 ;  /* 0x0000002b052b7291 */ /* 0x001fe2000f8ec03f */
[----:B------:R-:W-:Y:S01]  /*13f0*/  IMAD.U32 R156, RZ, RZ, UR45 ;  /* 0x0000002dff9c7e24 */ /* 0x000fe2000f8e00ff */
[----:B------:R-:W-:Y:S01]  /*1400*/  SEL R161, RZ, 0x1, P0 ;  /* 0x00000001ffa17807 */ /* 0x000fe20000000000 */
[----:B------:R-:W-:Y:S01]  /*1410*/  IMAD.IADD R152, R152, 0x1, -R5 ;  /* 0x0000000198987824 */ /* 0x000fe200078e0a05 */
[----:B------:R-:W-:Y:S01]  /*1420*/  UIADD3 UR49, UR43, 0x30, URZ ;  /* 0x000000302b317890 */ /* 0x000fe2000fffe03f */
[----:B------:R-:W-:Y:S01]  /*1430*/  SHF.R.S32.HI R5, RZ, 0x5, R4 ;  /* 0x00000005ff057819 */ /* 0x000fe20000011404 */
[----:B------:R-:W-:Y:S01]  /*1440*/  UIADD3 UR46, -UR46, UR42, URZ ;  /* 0x0000002a2e2e7290 */ /* 0x000fe2000fffe13f */
[C---:B------:R-:W-:Y:S01]  /*1450*/  LOP3.LUT R158, R156.reuse, 0x8, RZ, 0xc0, !PT ;  /* 0x000000089c9e7812 */ /* 0x040fe200078ec0ff */
[----:B------:R-:W-:Y:S01]  /*1460*/  USEL UR47, URZ, 0x1, !UP0 ;  /* 0x000000013f2f7887 */ /* 0x000fe2000c000000 */
[--C-:B------:R-:W-:Y:S01]  /*1470*/  SHF.R.S32.HI R153, RZ, 0x1f, R152.reuse ;  /* 0x0000001fff997819 */ /* 0x100fe20000011498 */
[C-C-:B------:R-:W-:Y:S01]  /*1480*/  IMAD R159, R5.reuse, -0x10, -R152.reuse ;  /* 0xfffffff0059f7824 */ /* 0x140fe200078e0a98 */
[----:B------:R-:W-:Y:S01]  /*1490*/  LOP3.LUT R156, R156, 0x8, RZ, 0xc, !PT ;  /* 0x000000089c9c7812 */ /* 0x000fe200078e0cff */
[----:B------:R-:W-:Y:S01]  /*14a0*/  IMAD.U32 R155, RZ, RZ, UR49 ;  /* 0x00000031ff9b7e24 */ /* 0x000fe2000f8e00ff */
[----:B------:R-:W-:Y:S01]  /*14b0*/  LOP3.LUT R158, R158, 0x18, RZ, 0x3c, !PT ;  /* 0x000000189e9e7812 */ /* 0x000fe200078e3cff */
[----:B------:R-:W-:-:S04]  /*14c0*/  IMAD.WIDE R152, R5, 0x10, R152 ;  /* 0x0000001005987825 */ /* 0x000fc800078e0298 */
[----:B------:R-:W-:Y:S02]  /*14d0*/  VIADD R157, R155, UR45 ;  /* 0x0000002d9b9d7c36 */ /* 0x000fe40008000000 */
[----:B------:R-:W-:-:S07]  /*14e0*/  VIADD R159, R159, UR6 ;  /* 0x000000069f9f7c36 */ /* 0x000fce0008000000 */
.L_x_293:
[----:B------:R-:W-:Y:S01]  /*14f0*/  SHF.L.U32 R0, R161, 0x1f, RZ ;  /* 0x0000001fa1007819 */ /* 0x000fe200000006ff */
[----:B------:R-:W-:Y:S02]  /*1500*/  ULDC UR4, c[0x0][0x28c] ;  /* 0x0000a30000047ab9 */ /* 0x000fe40000000800 */
[----:B------:R-:W-:Y:S01]  /*1510*/  ISETP.LT.AND P1, PT, RZ, UR4, PT ;  /* 0x00000004ff007c0c */ /* 0x000fe2000bf21270 */
[----:B------:R-:W0:Y:S02]  /*1520*/  SYNCS.PHASECHK.TRANS64.TRYWAIT P0, [R155+UR45], R0 ;  /* 0x000000009b0075a7 */ /* 0x000e24000800016d */
[----:B0--34-:R-:W-:Y:S10]  /*1530*/  @!P0 BRA `(.L_x_14) ;  /* 0x0000008400388947 */ /* 0x019ff40003800000 */
.L_x_313:
[----:B------:R-:W-:Y:S05]  /*1540*/  @P1 BRA `(.L_x_15) ;  /* 0x0000000000401947 */ /* 0x000fea0003800000 */
[----:B0-----:R-:W-:Y:S01]  /*1550*/  MOV R0, 0x0 ;  /* 0x0000000000007802 */ /* 0x001fe20000000f00 */
[----:B------:R-:W-:Y:S01]  /*1560*/  ULDC.64 UR4, c[0x4][0x68] ;  /* 0x01001a0000047ab9 */ /* 0x000fe20000000a00 */
[----:B------:R-:W-:Y:S01]  /*1570*/  ULDC.64 UR6, c[0x4][0x8] ;  /* 0x0100020000067ab9 */ /* 0x000fe20000000a00 */
[----:B------:R-:W-:Y:S01]  /*1580*/  IMAD.U32 R4, RZ, RZ, UR4 ;  /* 0x00000004ff047e24 */ /* 0x000fe2000f8e00ff */
[----:B------:R0:W1:Y:S01]  /*1590*/  LDC.64 R14, c[0x4][R0] ;  /* 0x01000000000e7b82 */ /* 0x0000620000000a00 */
[----:B------:R-:W-:Y:S01]  /*15a0*/  IMAD.U32 R5, RZ, RZ, UR5 ;  /* 0x00000005ff057e24 */ /* 0x000fe2000f8e00ff */
[----:B------:R-:W-:Y:S01]  /*15b0*/  ULDC.64 UR4, c[0x4][0x70] ;  /* 0x01001c0000047ab9 */ /* 0x000fe20000000a00 */
[----:B------:R-:W-:Y:S02]  /*15c0*/  IMAD.U32 R10, RZ, RZ, UR6 ;  /* 0x00000006ff0a7e24 */ /* 0x000fe4000f8e00ff */
[----:B------:R-:W-:Y:S02]  /*15d0*/  IMAD.U32 R6, RZ, RZ, UR4 ;  /* 0x00000004ff067e24 */ /* 0x000fe4000f8e00ff */
[----:B------:R-:W-:-:S02]  /*15e0*/  IMAD.U32 R7, RZ, RZ, UR5 ;  /* 0x00000005ff077e24 */ /* 0x000fc4000f8e00ff */
[----:B------:R-:W-:Y:S02]  /*15f0*/  IMAD.U32 R11, RZ, RZ, UR7 ;  /* 0x00000007ff0b7e24 */ /* 0x000fe4000f8e00ff */
[----:B------:R-:W-:Y:S02]  /*1600*/  IMAD.MOV.U32 R8, RZ, RZ, 0x1e1 ;  /* 0x000001e1ff087424 */ /* 0x000fe400078e00ff */
[----:B------:R-:W-:Y:S02]  /*1610*/  IMAD.MOV.U32 R12, RZ, RZ, 0x1 ;  /* 0x00000001ff0c7424 */ /* 0x000fe400078e00ff */
[----:B0-----:R-:W-:-:S07]  /*1620*/  IMAD.MOV.U32 R13, RZ, RZ, RZ ;  /* 0x000000ffff0d7224 */ /* 0x001fce00078e00ff */
[----:B------:R-:W-:-:S07]  /*1630*/  LEPC R20, `(.L_x_15) ;  /* 0x000000001014794e */ /* 0x000fce0000000000 */
[----:B-1---5:R-:W-:Y:S05]  /*1640*/  CALL.ABS.NOINC R14 ;  /* 0x000000000e007343 */ /* 0x022fea0003c00000 */
.L_x_15:
[----:B------:R-:W-:-:S06]  /*1650*/  ULOP3.LUT UR4, UR40, 0x1, URZ, 0xfc, !UPT ;  /* 0x0000000128047892 */ /* 0x000fcc000f8efc3f */
[----:B0-----:R-:W-:-:S05]  /*1660*/  IMAD.U32 R0, RZ, RZ, UR4 ;  /* 0x00000004ff007e24 */ /* 0x001fca000f8e00ff */
[----:B------:R-:W-:-:S13]  /*1670*/  ISETP.NE.AND P0, PT, R0, 0x3, PT ;  /* 0x000000030000780c */ /* 0x000fda0003f05270 */
[----:B------:R-:W-:Y:S05]  /*1680*/  @!P0 BRA `(.L_x_16) ;  /* 0x0000000000048947 */ /* 0x000fea0003800000 */
[----:B------:R-:W-:Y:S01]  /*1690*/  BPT.TRAP 0x1 ;  /* 0x000000040000795c */ /* 0x000fe20000300000 */
.L_x_16:
[----:B------:R-:W-:Y:S02]  /*16a0*/  IMAD.U32 R3, RZ, RZ, UR44 ;  /* 0x0000002cff037e24 */ /* 0x000fe4000f8e00ff */
[----:B------:R-:W-:-:S03]  /*16b0*/  IMAD.U32 R0, RZ, RZ, UR47 ;  /* 0x0000002fff007e24 */ /* 0x000fc6000f8e00ff */
[----:B------:R-:W-:Y:S02]  /*16c0*/  LEA R3, R3, UR43, 0x3 ;  /* 0x0000002b03037c11 */ /* 0x000fe4000f8e18ff */
[----:B------:R-:W-:-:S04]  /*16d0*/  SHF.L.U32 R0, R0, 0x1f, RZ ;  /* 0x0000001f00007819 */ /* 0x000fc800000006ff */
[----:B------:R0:W1:Y:S01]  /*16e0*/  SYNCS.PHASECHK.TRANS64.TRYWAIT P1, [R3+URZ], R0 ;  /* 0x00000000030075a7 */ /* 0x000062000802017f */
[----:B------:R-:W-:Y:S05]  /*16f0*/  @!P0 BRA `(.L_x_17) ;  /* 0x0000000000048947 */ /* 0x000fea0003800000 */
[----:B------:R-:W-:Y:S01]  /*1700*/  BPT.TRAP 0x1 ;  /* 0x000000040000795c */ /* 0x000fe20000300000 */
.L_x_17:
[----:B------:R-:W-:-:S05]  /*1710*/  IMAD.U32 R4, RZ, RZ, UR46 ;  /* 0x0000002eff047e24 */ /* 0x000fca000f8e00ff */
[----:B------:R-:W-:Y:S01]  /*1720*/  ISETP.GE.AND P2, PT, R4, 0x1, PT ;  /* 0x000000010400780c */ /* 0x000fe20003f46270 */
[----:B-1----:R-:W-:-:S12]  /*1730*/  @P1 BRA `(.L_x_18) ;  /* 0x0000000000081947 */ /* 0x002fd80003800000 */
[----:B------:R-:W1:Y:S02]  /*1740*/  SYNCS.PHASECHK.TRANS64.TRYWAIT P1, [R3+URZ], R0 ;  /* 0x00000000030075a7 */ /* 0x000e64000802017f */
[----:B-1----:R-:W-:Y:S05]  /*1750*/  @!P1 BRA `(.L_x_19) ;  /* 0x0000008000c49947 */ /* 0x002fea0003800000 */
.L_x_18:
[----:B------:R-:W-:Y:S05]  /*1760*/  WARPSYNC.ALL ;  /* 0x0000000000007948 */ /* 0x000fea0003800000 */
[----:B------:R-:W-:Y:S01]  /*1770*/  UIADD3 UR4, UR43, 0x100, URZ ;  /* 0x000001002b047890 */ /* 0x000fe2000fffe03f */
[----:B------:R-:W-:Y:S01]  /*1780*/  WARPGROUP.ARRIVE ;  /* 0x00000000000079c5 */ /* 0x000fe20000000000 */
[----:B------:R-:W-:Y:S02]  /*1790*/  UIADD3 UR5, UR43, 0x4100, URZ ;  /* 0x000041002b057890 */ /* 0x000fe4000fffe03f */
[----:B------:R-:W-:Y:S02]  /*17a0*/  USHF.R.U32.HI UR4, URZ, 0x4, UR4 ;  /* 0x000000043f047899 */ /* 0x000fe40008011604 */
[----:B------:R-:W-:-:S02]  /*17b0*/  USHF.R.U32.HI UR5, URZ, 0x4, UR5 ;  /* 0x000000043f057899 */ /* 0x000fc40008011605 */
[----:B------:R-:W-:Y:S02]  /*17c0*/  ULOP3.LUT UR4, UR4, 0x3fff, URZ, 0xc0, !UPT ;  /* 0x00003fff04047892 */ /* 0x000fe4000f8ec03f */
[----:B------:R-:W-:Y:S02]  /*17d0*/  ULOP3.LUT UR5, UR5, 0x3fff, URZ, 0xc0, !UPT ;  /* 0x00003fff05057892 */ /* 0x000fe4000f8ec03f */
[----:B------:R-:W-:Y:S02]  /*17e0*/  ULOP3.LUT UR8, UR4, 0x10000, URZ, 0xfc, !UPT ;  /* 0x0001000004087892 */ /* 0x000fe4000f8efc3f */
[----:B------:R-:W-:Y:S02]  /*17f0*/  ULOP3.LUT UR9, UR5, 0x10000, URZ, 0xfc, !UPT ;  /* 0x0001000005097892 */ /* 0x000fe4000f8efc3f */
[----:B------:R-:W-:Y:S02]  /*1800*/  ULEA UR10, UR44, UR8, 0x9 ;  /* 0x000000082c0a7291 */ /* 0x000fe4000f8e483f */
[----:B------:R-:W-:Y:S01]  /*1810*/  ULEA UR11, UR44, UR9, 0xb ;  /* 0x000000092c0b7291 */ /* 0x000fe2000f8e583f */
[----:B------:R-:W-:Y:S01]  /*1820*/  UMOV UR5, 0x40000040 ;  /* 0x4000004000057882 */ /* 0x000fe20000000000 */
[----:B------:R-:W-:-:S03]  /*1830*/  UMOV UR7, 0x40000040 ;  /* 0x4000004000077882 */ /* 0x000fc60000000000 */
[----:B------:R-:W-:Y:S02]  /*1840*/  UMOV UR4, UR10 ;  /* 0x0000000a00047c82 */ /* 0x000fe40008000000 */
[----:B------:R-:W-:Y:S02]  /*1850*/  UMOV UR6, UR11 ;  /* 0x0000000b00067c82 */ /* 0x000fe40008000000 */
[----:B------:R-:W-:Y:S01]  /*1860*/  IGMMA.64x256x32.S8.S8 R24, gdesc[UR4], RZ, !UPT, gsb0 ;  /* 0x06600000041879f1 */ /* 0x000fe2000c0410ff */
[----:B------:R-:W-:Y:S02]  /*1870*/  UIADD3 UR4, UR10, 0x2, URZ ;  /* 0x000000020a047890 */ /* 0x000fe4000fffe03f */
[----:B------:R-:W-:Y:S01]  /*1880*/  UIADD3 UR6, UR11, 0x2, URZ ;  /* 0x000000020b067890 */ /* 0x000fe2000fffe03f */
[----:B------:R-:W-:Y:S01]  /*1890*/  UMOV UR5, 0x40000040 ;  /* 0x4000004000057882 */ /* 0x000fe20000000000 */
[----:B------:R-:W-:Y:S01]  /*18a0*/  UMOV UR7, 0x40000040 ;  /* 0x4000004000077882 */ /* 0x000fe20000000000 */
[----:B------:R-:W-:-:S02]  /*18b0*/  WARPGROUP.DEPBAR.LE gsb0, 0x0 ;  /* 0x00008000000079c5 */ /* 0x000fc40000010000 */
[----:B------:R-:W-:-:S06]  /*18c0*/  WARPGROUP.ARRIVE ;  /* 0x00000000000079c5 */ /* 0x000fcc0000000000 */
[----:B------:R-:W-:Y:S01]  /*18d0*/  IGMMA.64x256x32.S8.S8 R24, gdesc[UR4], R24, gsb0 ;  /* 0x06600000041879f1 */ /* 0x000fe20008041018 */
[----:B------:R-:W-:Y:S02]  /*18e0*/  UIADD3 UR4, UR10, 0x4, URZ ;  /* 0x000000040a047890 */ /* 0x000fe4000fffe03f */
[----:B------:R-:W-:Y:S01]  /*18f0*/  UIADD3 UR6, UR11, 0x4, URZ ;  /* 0x000000040b067890 */ /* 0x000fe2000fffe03f */
[----:B------:R-:W-:Y:S01]  /*1900*/  UMOV UR5, 0x40000040 ;  /* 0x4000004000057882 */ /* 0x000fe20000000000 */
[----:B------:R-:W-:Y:S01]  /*1910*/  UMOV UR7, 0x40000040 ;  /* 0x4000004000077882 */ /* 0x000fe20000000000 */
[----:B------:R-:W-:Y:S02]  /*1920*/  WARPGROUP.DEPBAR.LE gsb0, 0x0 ;  /* 0x00008000000079c5 */ /* 0x000fe40000010000 */
        /* <DEDUP_REMOVED lines=8> */
[----:B------:R-:W-:Y:S03]  /*19b0*/  IGMMA.64x256x32.S8.S8 R24, gdesc[UR4], R24, gsb0 ;  /* 0x06600000041879f1 */ /* 0x000fe60008041018 */
[----:B------:R-:W-:Y:S02]  /*19c0*/  WARPGROUP.DEPBAR.LE gsb0, 0x0 ;  /* 0x00008000000079c5 */ /* 0x000fe40000010000 */
[----:B------:R-:W-:Y:S05]  /*19d0*/  @!P2 BRA `(.L_x_20) ;  /* 0x000000040014a947 */ /* 0x000fea0003800000 */
[----:B------:R-:W-:Y:S01]  /*19e0*/  UIADD3 UR4, UR44, 0x1, URZ ;  /* 0x000000012c047890 */ /* 0x000fe2000fffe03f */
[----:B01----:R-:W-:Y:S01]  /*19f0*/  IMAD.U32 R0, RZ, RZ, UR46 ;  /* 0x0000002eff007e24 */ /* 0x003fe2000f8e00ff */
[----:B------:R-:W-:Y:S02]  /*1a00*/  UMOV UR11, UR44 ;  /* 0x0000002c000b7c82 */ /* 0x000fe40008000000 */
[----:B------:R-:W-:-:S04]  /*1a10*/  UISETP.NE.AND UP0, UPT, UR4, 0x2, UPT ;  /* 0x000000020400788c */ /* 0x000fc8000bf05270 */
[----:B------:R-:W-:Y:S02]  /*1a20*/  USEL UR5, URZ, 0x1, UP0 ;  /* 0x000000013f057887 */ /* 0x000fe40008000000 */
[----:B------:R-:W-:Y:S02]  /*1a30*/  USEL UR10, UR4, URZ, UP0 ;  /* 0x0000003f040a7287 */ /* 0x000fe40008000000 */
[----:B------:R-:W-:-:S06]  /*1a40*/  ULOP3.LUT UR5, UR47, UR5, URZ, 0x3c, !UPT ;  /* 0x000000052f057292 */ /* 0x000fcc000f8e3c3f */
[----:B------:R-:W-:-:S07]  /*1a50*/  IMAD.U32 R5, RZ, RZ, UR5 ;  /* 0x00000005ff057e24 */ /* 0x000fce000f8e00ff */
.L_x_27:
[----:B01----:R-:W-:Y:S05]  /*1a60*/  @!P0 BRA `(.L_x_21) ;  /* 0x0000000000048947 */ /* 0x003fea0003800000 */
[----:B------:R-:W-:Y:S01]  /*1a70*/  BPT.TRAP 0x1 ;  /* 0x000000040000795c */ /* 0x000fe20000300000 */
.L_x_21:
[----:B------:R-:W-:Y:S01]  /*1a80*/  ULEA UR4, UR10, UR43, 0x3 ;  /* 0x0000002b0a047291 */ /* 0x000fe2000f8e183f */
[----:B------:R-:W-:-:S08]  /*1a90*/  SHF.L.U32 R3, R5, 0x1f, RZ ;  /* 0x0000001f05037819 */ /* 0x000fd000000006ff */
[----:B------:R0:W1:Y:S01]  /*1aa0*/  SYNCS.PHASECHK.TRANS64.TRYWAIT P1, [UR4], R3 ;  /* 0x00000003ff0075a7 */ /* 0x0000620008020144 */
[----:B------:R-:W-:Y:S05]  /*1ab0*/  @!P0 BRA `(.L_x_22) ;  /* 0x0000000000048947 */ /* 0x000fea0003800000 */
[----:B------:R-:W-:Y:S01]  /*1ac0*/  BPT.TRAP 0x1 ;  /* 0x000000040000795c */ /* 0x000fe20000300000 */
.L_x_22:
[----:B-1----:R-:W-:Y:S05]  /*1ad0*/  @P1 BRA `(.L_x_23) ;  /* 0x0000000000081947 */ /* 0x002fea0003800000 */
[----:B------:R-:W1:Y:S02]  /*1ae0*/  SYNCS.PHASECHK.TRANS64.TRYWAIT P1, [UR4], R3 ;  /* 0x00000003ff0075a7 */ /* 0x000e640008020144 */
[----:B-1----:R-:W-:Y:S05]  /*1af0*/  @!P1 BRA `(.L_x_24) ;  /* 0x0000007c00f09947 */ /* 0x002fea0003800000 */
.L_x_23:
[----:B------:R-:W-:Y:S01]  /*1b00*/  ULEA UR12, UR10, UR8, 0x9 ;  /* 0x000000080a0c7291 */ /* 0x000fe2000f8e483f */
[----:B------:R-:W-:Y:S01]  /*1b10*/  WARPGROUP.ARRIVE ;  /* 0x00000000000079c5 */ /* 0x000fe20000000000 */
[----:B------:R-:W-:Y:S01]  /*1b20*/  ULEA UR13, UR10, UR9, 0xb ;  /* 0x000000090a0d7291 */ /* 0x000fe2000f8e583f */
[----:B------:R-:W-:Y:S01]  /*1b30*/  UMOV UR5, 0x40000040 ;  /* 0x4000004000057882 */ /* 0x000fe20000000000 */
[----:B------:R-:W-:-:S03]  /*1b40*/  UMOV UR7, 0x40000040 ;  /* 0x4000004000077882 */ /* 0x000fc60000000000 */
[----:B------:R-:W-:Y:S02]  /*1b50*/  UMOV UR4, UR12 ;  /* 0x0000000c00047c82 */ /* 0x000fe40008000000 */
[----:B------:R-:W-:Y:S02]  /*1b60*/  UMOV UR6, UR13 ;  /* 0x0000000d00067c82 */ /* 0x000fe40008000000 */
[----:B------:R-:W-:Y:S01]  /*1b70*/  IGMMA.64x256x32.S8.S8 R24, gdesc[UR4], R24, gsb0 ;  /* 0x06600000041879f1 */ /* 0x000fe20008041018 */
        /* <DEDUP_REMOVED lines=23> */
[----:B------:R-:W-:Y:S01]  /*1cf0*/  BPT.TRAP 0x1 ;  /* 0x000000040000795c */ /* 0x000fe20000300000 */
.L_x_25:
[----:B------:R-:W-:Y:S02]  /*1d00*/  UISETP.GT.U32.AND UP0, UPT, UR40, 0x1, UPT ;  /* 0x000000012800788c */ /* 0x000fe4000bf04070 */
[----:B------:R-:W-:-:S04]  /*1d10*/  ULEA UR4, UR11, UR43, 0x3 ;  /* 0x0000002b0b047291 */ /* 0x000fc8000f8e183f */
[----:B------:R-:W-:Y:S01]  /*1d20*/  UIADD3 UR4, UR4, 0x10, URZ ;  /* 0x0000001004047890 */ /* 0x000fe2000fffe03f */
[----:B------:R-:W-:-:S03]  /*1d30*/  PLOP3.LUT P1, PT, PT, PT, UP0, 0x80, 0x0 ;  /* 0x000000000000781c */ /* 0x000fc60003f2f008 */
[----:B------:R-:W-:-:S09]  /*1d40*/  UPRMT UR4, URZ, 0x654, UR4 ;  /* 0x000006543f047896 */ /* 0x000fd20008000004 */
[----:B------:R-:W-:Y:S01]  /*1d50*/  SYNCS.ARRIVE.TRANS64.RED.A1T0 RZ, [UR4], RZ ;  /* 0x000000ffffff79a7 */ /* 0x000fe20008100404 */
[----:B------:R-:W-:Y:S05]  /*1d60*/  @P1 BRA `(.L_x_26) ;  /* 0x0000000000041947 */ /* 0x000fea0003800000 */
[----:B------:R-:W-:Y:S01]  /*1d70*/  BPT.TRAP 0x1 ;  /* 0x000000040000795c */ /* 0x000fe20000300000 */
.L_x_26:
[----:B------:R-:W-:Y:S01]  /*1d80*/  UIADD3 UR10, UR10, 0x1, URZ ;  /* 0x000000010a0a7890 */ /* 0x000fe2000fffe03f */
[C---:B------:R-:W-:Y:S01]  /*1d90*/  ISETP.GT.AND P1, PT, R0.reuse, 0x1, PT ;  /* 0x000000010000780c */ /* 0x040fe20003f24270 */
[----:B------:R-:W-:Y:S01]  /*1da0*/  UIADD3 UR11, UR11, 0x1, URZ ;  /* 0x000000010b0b7890 */ /* 0x000fe2000fffe03f */
[----:B------:R-:W-:Y:S01]  /*1db0*/  VIADD R0, R0, 0xffffffff ;  /* 0xffffffff00007836 */ /* 0x000fe20000000000 */
[----:B------:R-:W-:Y:S02]  /*1dc0*/  UISETP.NE.AND UP0, UPT, UR10, 0x2, UPT ;  /* 0x000000020a00788c */ /* 0x000fe4000bf05270 */
[----:B------:R-:W-:Y:S02]  /*1dd0*/  UISETP.NE.AND UP1, UPT, UR11, 0x2, UPT ;  /* 0x000000020b00788c */ /* 0x000fe4000bf25270 */
[----:B------:R-:W-:Y:S02]  /*1de0*/  USEL UR4, URZ, 0x1, UP0 ;  /* 0x000000013f047887 */ /* 0x000fe40008000000 */
[----:B------:R-:W-:-:S02]  /*1df0*/  USEL UR10, UR10, URZ, UP0 ;  /* 0x0000003f0a0a7287 */ /* 0x000fc40008000000 */
[----:B------:R-:W-:Y:S02]  /*1e00*/  USEL UR11, UR11, URZ, UP1 ;  /* 0x0000003f0b0b7287 */ /* 0x000fe40008800000 */
[----:B------:R-:W-:Y:S01]  /*1e10*/  LOP3.LUT R5, R5, UR4, RZ, 0x3c, !PT ;  /* 0x0000000405057c12 */ /* 0x000fe2000f8e3cff */
[----:B------:R-:W-:Y:S09]  /*1e20*/  @P1 BRA `(.L_x_27) ;  /* 0xfffffffc000c1947 */ /* 0x000ff2000383ffff */
.L_x_20:
[----:B------:R-:W-:Y:S01]  /*1e30*/  ULDC UR6, c[0x0][0x28c] ;  /* 0x0000a30000067ab9 */ /* 0x000fe20000000800 */
[----:B------:R2:W-:Y:S01]  /*1e40*/  SYNCS.ARRIVE.TRANS64.A1T0 RZ, [R156+UR49], RZ ;  /* 0x000000ff9cff79a7 */ /* 0x0005e20008100031 */
[----:B------:R-:W-:-:S06]  /*1e50*/  UISETP.GE.AND UP0, UPT, UR6, 0x1, UPT ;  /* 0x000000010600788c */ /* 0x000fcc000bf06270 */
[----:B------:R-:W-:-:S13]  /*1e60*/  PLOP3.LUT P1, PT, PT, PT, UP0, 0x80, 0x0 ;  /* 0x000000000000781c */ /* 0x000fda0003f2f008 */
[----:B--2---:R-:W-:Y:S05]  /*1e70*/  @!P1 BRA `(.L_x_28) ;  /* 0x0000000000309947 */ /* 0x004fea0003800000 */
[----:B------:R-:W-:Y:S05]  /*1e80*/  @!P0 BRA `(.L_x_29) ;  /* 0x0000000000048947 */ /* 0x000fea0003800000 */
[----:B------:R-:W-:Y:S01]  /*1e90*/  BPT.TRAP 0x1 ;  /* 0x000000040000795c */ /* 0x000fe20000300000 */
.L_x_29:
[----:B------:R-:W-:Y:S02]  /*1ea0*/  UIADD3 UR4, UR46, UR44, URZ ;  /* 0x0000002c2e047290 */ /* 0x000fe4000fffe03f */
[----:B------:R-:W-:Y:S02]  /*1eb0*/  UISETP.GT.U32.AND UP0, UPT, UR40, 0x1, UPT ;  /* 0x000000012800788c */ /* 0x000fe4000bf04070 */
[----:B------:R-:W-:-:S04]  /*1ec0*/  USHF.L.U32 UR4, UR4, 0x3, URZ ;  /* 0x0000000304047899 */ /* 0x000fc8000800063f */
[----:B------:R-:W-:Y:S01]  /*1ed0*/  ULOP3.LUT UR4, UR4, 0x8, URZ, 0xc0, !UPT ;  /* 0x0000000804047892 */ /* 0x000fe2000f8ec03f */
[----:B------:R-:W-:-:S03]  /*1ee0*/  PLOP3.LUT P0, PT, PT, PT, UP0, 0x80, 0x0 ;  /* 0x000000000000781c */ /* 0x000fc60003f0f008 */
[----:B------:R-:W-:-:S04]  /*1ef0*/  UIADD3 UR4, UR43, 0x10, UR4 ;  /* 0x000000102b047890 */ /* 0x000fc8000fffe004 */
[----:B------:R-:W-:-:S09]  /*1f00*/  UPRMT UR4, URZ, 0x654, UR4 ;  /* 0x000006543f047896 */ /* 0x000fd20008000004 */
[----:B------:R-:W-:Y:S01]  /*1f10*/  SYNCS.ARRIVE.TRANS64.RED.A1T0 RZ, [UR4], RZ ;  /* 0x000000ffffff79a7 */ /* 0x000fe20008100404 */
[----:B------:R-:W-:Y:S05]  /*1f20*/  @P0 BRA `(.L_x_28) ;  /* 0x0000000000040947 */ /* 0x000fea0003800000 */
[----:B------:R-:W-:Y:S01]  /*1f30*/  BPT.TRAP 0x1 ;  /* 0x000000040000795c */ /* 0x000fe20000300000 */
.L_x_28:
[----:B01----:R-:W-:Y:S01]  /*1f40*/  SHF.L.U32 R0, R161, 0x1f, RZ ;  /* 0x0000001fa1007819 */ /* 0x003fe200000006ff */
[----:B------:R-:W-:Y:S01]  /*1f50*/  ULEA UR7, UR42, UR44, 0x1 ;  /* 0x0000002c2a077291 */ /* 0x000fe2000f8e083f */
[----:B------:R-:W0:Y:S01]  /*1f60*/  LDC R7, c[0x0][0x288] ;  /* 0x0000a200ff077b82 */ /* 0x000e220000000800 */
[----:B------:R-:W-:Y:S01]  /*1f70*/  UIADD3 UR4, UR6, 0xfe, URZ ;  /* 0x000000fe06047890 */ /* 0x000fe2000fffe03f */
[----:B------:R-:W-:Y:S01]  /*1f80*/  IMAD.SHL.U32 R8, R154, 0x2, RZ ;  /* 0x000000029a087824 */ /* 0x000fe200078e00ff */
[----:B------:R-:W-:Y:S02]  /*1f90*/  USHF.R.U32.HI UR5, URZ, 0x1, UR7 ;  /* 0x000000013f057899 */ /* 0x000fe40008011607 */
[----:B------:R-:W-:Y:S02]  /*1fa0*/  UISETP.GT.U32.AND UP0, UPT, UR7, 0x1, UPT ;  /* 0x000000010700788c */ /* 0x000fe4000bf04070 */
[----:B------:R-:W-:Y:S01]  /*1fb0*/  ULOP3.LUT UR5, UR5, 0x1, URZ, 0xc0, !UPT ;  /* 0x0000000105057892 */ /* 0x000fe2000f8ec03f */
[----:B------:R-:W1:Y:S01]  /*1fc0*/  SYNCS.PHASECHK.TRANS64.TRYWAIT P0, [R155+UR45+0x10], R0 ;  /* 0x000010009b0075a7 */ /* 0x000e62000800016d */
[----:B------:R-:W-:Y:S01]  /*1fd0*/  UISETP.LT.U32.AND UP0, UPT, UR4, 0xff, UP0 ;  /* 0x000000ff0400788c */ /* 0x000fe20008701070 */
[----:B------:R-:W-:Y:S01]  /*1fe0*/  SHF.R.S32.HI R9, RZ, 0x1f, R8 ;  /* 0x0000001fff097819 */ /* 0x000fe20000011408 */
[----:B------:R-:W-:-:S02]  /*1ff0*/  UISETP.NE.U32.AND UP1, UPT, UR5, 0x1, UPT ;  /* 0x000000010500788c */ /* 0x000fc4000bf25070 */
[----:B------:R-:W-:Y:S02]  /*2000*/  USEL UR5, URZ, 0x1, !UP0 ;  /* 0x000000013f057887 */ /* 0x000fe4000c000000 */
[----:B------:R-:W-:-:S04]  /*2010*/  UISETP.GT.U32.AND UP1, UPT, UR4, 0xfe, !UP1 ;  /* 0x000000fe0400788c */ /* 0x000fc8000cf24070 */
[----:B------:R-:W-:-:S04]  /*2020*/  USEL UR4, URZ, 0x1, !UP1 ;  /* 0x000000013f047887 */ /* 0x000fc8000c800000 */
[----:B------:R-:W-:Y:S01]  /*2030*/  ULOP3.LUT UR47, UR4, UR47, UR5, 0x96, !UPT ;  /* 0x0000002f042f7292 */ /* 0x000fe2000f8e9605 */
[----:B01----:R-:W-:Y:S11]  /*2040*/  @!P0 BRA `(.L_x_30) ;  /* 0x0000007800b48947 */ /* 0x003ff60003800000 */
.L_x_314:
[----:B0-----:R-:W-:Y:S01]  /*2050*/  IMAD.SHL.U32 R0, R19, 0x40, RZ ;  /* 0x0000004013007824 */ /* 0x001fe200078e00ff */
[----:B------:R-:W-:Y:S01]  /*2060*/  ULDC UR6, c[0x0][0x284] ;  /* 0x0000a10000067ab9 */ /* 0x000fe20000000800 */
[----:B------:R-:W-:Y:S01]  /*2070*/  IMAD.SHL.U32 R14, R18, 0x100, RZ ;  /* 0x00000100120e7824 */ /* 0x000fe200078e00ff */
[----:B------:R-:W-:Y:S01]  /*2080*/  SHF.R.S32.HI R162, RZ, 0x1f, R2 ;  /* 0x0000001fffa27819 */ /* 0x000fe20000011402 */
[----:B------:R-:W-:Y:S01]  /*2090*/  ULDC.64 UR4, c[0x0][0x5d0] ;  /* 0x0001740000047ab9 */ /* 0x000fe20000000a00 */
[----:B------:R-:W-:Y:S01]  /*20a0*/  ISETP.GE.AND P0, PT, R0, UR6, PT ;  /* 0x0000000600007c0c */ /* 0x000fe2000bf06270 */
[----:B------:R-:W-:Y:S01]  /*20b0*/  IMAD.WIDE.U32 R4, R2, UR4, R8 ;  /* 0x0000000402047c25 */ /* 0x000fe2000f8e0008 */
[----:B------:R-:W-:Y:S01]  /*20c0*/  SHF.R.S32.HI R15, RZ, 0x1f, R14 ;  /* 0x0000001fff0f7819 */ /* 0x000fe2000001140e */
[----:B------:R-:W-:Y:S01]  /*20d0*/  ULOP3.LUT UR44, UR44, 0x1, URZ, 0xc0, !UPT ;  /* 0x000000012c2c7892 */ /* 0x000fe2000f8ec03f */
[----:B------:R-:W-:Y:S01]  /*20e0*/  ISETP.GE.OR P0, PT, R14, R7, P0 ;  /* 0x000000070e00720c */ /* 0x000fe20000706670 */
[----:B------:R-:W-:Y:S01]  /*20f0*/  IMAD R3, R162, UR4, RZ ;  /* 0x00000004a2037c24 */ /* 0x000fe2000f8e02ff */
[----:B------:R-:W-:-:S03]  /*2100*/  IADD3 R4, P1, R14, R4, RZ ;  /* 0x000000040e047210 */ /* 0x000fc60007f3e0ff */
[----:B------:R-:W-:-:S05]  /*2110*/  IMAD R3, R2, UR5, R3 ;  /* 0x0000000502037c24 */ /* 0x000fca000f8e0203 */
[----:B------:R-:W-:-:S03]  /*2120*/  IADD3.X R5, R15, R5, R3, P1, !PT ;  /* 0x000000050f057210 */ /* 0x000fc60000ffe403 */
[----:B------:R-:W-:Y:S05]  /*2130*/  @P0 BRA `(.L_x_31) ;  /* 0x0000006000b00947 */ /* 0x000fea0003800000 */
[----:B------:R-:W0:Y:S01]  /*2140*/  LDC.64 R12, c[0x0][0x5c8] ;  /* 0x00017200ff0c7b82 */ /* 0x000e220000000a00 */
[----:B------:R-:W-:Y:S01]  /*2150*/  IMAD.WIDE R10, R19, 0x40, R152 ;  /* 0x00000040130a7825 */ /* 0x000fe200078e0298 */
[----:B------:R-:W-:Y:S01]  /*2160*/  ULDC.64 UR4, c[0x0][0x5c0] ;  /* 0x0001700000047ab9 */ /* 0x000fe20000000a00 */
[----:B------:R-:W-:Y:S02]  /*2170*/  BSSY B0, `(.L_x_31) ;  /* 0x0000628000007945 */ /* 0x000fe40003800000 */
[----:B------:R-:W-:Y:S02]  /*2180*/  IMAD.IADD R163, R159, 0x1, -R0 ;  /* 0x000000019fa37824 */ /* 0x000fe400078e0a00 */
[-C--:B0-----:R-:W-:Y:S02]  /*2190*/  IMAD R3, R11, R12.reuse, RZ ;  /* 0x0000000c0b037224 */ /* 0x081fe400078e02ff */
[----:B------:R-:W-:-:S04]  /*21a0*/  IMAD.WIDE.U32 R4, R10, R12, R4 ;  /* 0x0000000c0a047225 */ /* 0x000fc800078e0004 */
[----:B------:R-:W-:Y:S01]  /*21b0*/  IMAD R3, R10, R13, R3 ;  /* 0x0000000d0a037224 */ /* 0x000fe200078e0203 */
[----:B------:R-:W-:-:S03]  /*21c0*/  IADD3 R4, P0, R4, UR4, RZ ;  /* 0x0000000404047c10 */ /* 0x000fc6000ff1e0ff */
[----:B------:R-:W-:Y:S01]  /*21d0*/  IMAD.IADD R3, R5, 0x1, R3 ;  /* 0x0000000105037824 */ /* 0x000fe200078e0203 */
[----:B------:R-:W-:-:S04]  /*21e0*/  LEA R6, P1, R12, R4, 0x3 ;  /* 0x000000040c067211 */ /* 0x000fc800078218ff */
[----:B------:R-:W-:Y:S01]  /*21f0*/  IADD3.X R5, R3, UR5, RZ, P0, !PT ;  /* 0x0000000503057c10 */ /* 0x000fe200087fe4ff */
[----:B------:R-:W-:Y:S01]  /*2200*/  IMAD R3, R154, -0x2, R7 ;  /* 0xfffffffe9a037824 */ /* 0x000fe200078e0207 */
[----:B-----5:R-:W-:Y:S02]  /*2210*/  ISETP.NE.AND P0, PT, R22, RZ, PT ;  /* 0x000000ff1600720c */ /* 0x020fe40003f05270 */
[----:B------:R-:W-:Y:S01]  /*2220*/  LEA.HI.X R7, R12, R5, R13, 0x3, P1 ;  /* 0x000000050c077211 */ /* 0x000fe200008f1c0d */
[----:B------:R-:W-:-:S10]  /*2230*/  IMAD.IADD R0, R3, 0x1, -R14 ;  /* 0x0000000103007824 */ /* 0x000fd400078e0a0e */
[----:B------:R-:W-:Y:S05]  /*2240*/  @!P0 BRA `(.L_x_32) ;  /* 0x0000004800608947 */ /* 0x000fea0003800000 */
[----:B------:R-:W0:Y:S01]  /*2250*/  LDC.64 R18, c[0x0][0x5b0] ;  /* 0x00016c00ff127b82 */ /* 0x000e220000000a00 */
[----:B------:R-:W-:Y:S01]  /*2260*/  ULDC.64 UR4, c[0x0][0x5b8] ;  /* 0x00016e0000047ab9 */ /* 0x000fe20000000a00 */
[----:B------:R-:W-:Y:S01]  /*2270*/  ISETP.GE.AND P1, PT, R163, 0x1, PT ;  /* 0x00000001a300780c */ /* 0x000fe20003f26270 */
[----:B------:R-:W-:Y:S01]  /*2280*/  IMAD.WIDE.U32 R8, R2, UR4, R8 ;  /* 0x0000000402087c25 */ /* 0x000fe2000f8e0008 */
[----:B------:R-:W-:Y:S02]  /*2290*/  BSSY B1, `(.L_x_33) ;  /* 0x000000e000017945 */ /* 0x000fe40003800000 */
[----:B------:R-:W-:Y:S01]  /*22a0*/  ISETP.LT.OR P4, PT, R0, 0x1, !P1 ;  /* 0x000000010000780c */ /* 0x000fe20004f81670 */
[----:B------:R-:W-:Y:S01]  /*22b0*/  IMAD R3, R162, UR4, RZ ;  /* 0x00000004a2037c24 */ /* 0x000fe2000f8e02ff */
[----:B------:R-:W1:Y:S01]  /*22c0*/  LDC.64 R20, c[0x0][0x5a8] ;  /* 0x00016a00ff147b82 */ /* 0x000e620000000a00 */
[----:B------:R-:W-:Y:S02]  /*22d0*/  IADD3 R8, P0, R14, R8, RZ ;  /* 0x000000080e087210 */ /* 0x000fe40007f1e0ff */
[----:B------:R-:W-:-:S05]  /*22e0*/  IMAD R3, R2, UR5, R3 ;  /* 0x0000000502037c24 */ /* 0x000fca000f8e0203 */
[----:B------:R-:W-:Y:S01]  /*22f0*/  IADD3.X R9, R15, R9, R3, P0, !PT ;  /* 0x000000090f097210 */ /* 0x000fe200007fe403 */
[-C--:B0-----:R-:W-:Y:S02]  /*2300*/  IMAD R12, R11, R18.reuse, RZ ;  /* 0x000000120b0c7224 */ /* 0x081fe400078e02ff */
[----:B------:R-:W-:-:S04]  /*2310*/  IMAD.WIDE.U32 R2, R10, R18, R8 ;  /* 0x000000120a027225 */ /* 0x000fc800078e0008 */
[----:B------:R-:W-:Y:S01]  /*2320*/  IMAD R15, R10, R19, R12 ;  /* 0x000000130a0f7224 */ /* 0x000fe200078e020c */
[----:B-1----:R-:W-:-:S04]  /*2330*/  IADD3 R2, P0, R2, R20, RZ ;  /* 0x0000001402027210 */ /* 0x002fc80007f1e0ff */
[----:B------:R-:W-:Y:S01]  /*2340*/  IADD3.X R3, R21, R3, R15, P0, !PT ;  /* 0x0000000315037210 */ /* 0x000fe200007fe40f */
[----:B------:R-:W-:Y:S08]  /*2350*/  @P4 BRA `(.L_x_34) ;  /* 0x0000000000044947 */ /* 0x000ff00003800000 */
[----:B------:R0:W5:Y:S02]  /*2360*/  LDG.E.U8 R160, desc[UR38][R2.64] ;  /* 0x0000002602a07981 */ /* 0x000164000c1e1100 */
.L_x_34:
[----:B------:R-:W-:Y:S05]  /*2370*/  BSYNC B1 ;  /* 0x0000000000017941 */ /* 0x000fea0003800000 */
.L_x_33:
[C---:B------:R-:W-:Y:S01]  /*2380*/  SHF.L.U64.HI R13, R18.reuse, 0x3, R19 ;  /* 0x00000003120d7819 */ /* 0x040fe20000010213 */
[----:B------:R-:W-:Y:S01]  /*2390*/  IMAD.SHL.U32 R12, R18, 0x8, RZ ;  /* 0x00000008120c7824 */ /* 0x000fe200078e00ff */
[----:B-----5:R-:W-:Y:S01]  /*23a0*/  LOP3.LUT R11, R160, 0xffff, RZ, 0xc0, !PT ;  /* 0x0000ffffa00b7812 */ /* 0x020fe200078ec0ff */
[----:B------:R-:W-:Y:S01]  /*23b0*/  BSSY B1, `(.L_x_35) ;  /* 0x0000013000017945 */ /* 0x000fe20003800000 */
[----:B------:R-:W-:Y:S01]  /*23c0*/  ISETP.GE.AND P0, PT, R163, 0x9, PT ;  /* 0x00000009a300780c */ /* 0x000fe20003f06270 */
[----:B------:R-:W-:Y:S01]  /*23d0*/  IMAD.WIDE.U32 R12, R10, R18, R12 ;  /* 0x000000120a0c7225 */ /* 0x000fe200078e000c */
[----:B------:R-:W-:Y:S02]  /*23e0*/  PRMT R11, R11, 0x8880, RZ ;  /* 0x000088800b0b7816 */ /* 0x000fe400000000ff */
[----:B------:R-:W-:Y:S01]  /*23f0*/  ISETP.LT.OR P5, PT, R0, 0x2, !P0 ;  /* 0x000000020000780c */ /* 0x000fe200047a1670 */
[----:B------:R-:W-:Y:S01]  /*2400*/  IMAD.IADD R13, R15, 0x1, R13 ;  /* 0x000000010f0d7824 */ /* 0x000fe200078e020d */
[----:B------:R-:W-:Y:S01]  /*2410*/  IADD3 R8, P2, P3, R8, R20, R12 ;  /* 0x0000001408087210 */ /* 0x000fe20007b5e00c */
[----:B------:R-:W-:Y:S01]  /*2420*/  IMAD R10, R11, R22, RZ ;  /* 0x000000160b0a7224 */ /* 0x000fe200078e02ff */
[----:B------:R-:W-:-:S02]  /*2430*/  ISETP.LT.OR P6, PT, R0, 0x9, !P1 ;  /* 0x000000090000780c */ /* 0x000fc40004fc1670 */
[----:B------:R-:W-:Y:S01]  /*2440*/  IADD3.X R9, R9, R21, R13, P2, P3 ;  /* 0x0000001509097210 */ /* 0x000fe200017e640d */
[----:B------:R-:W-:Y:S01]  /*2450*/  @!P4 IMAD R11, R24, R23, R10 ;  /* 0x00000017180bc224 */ /* 0x000fe200078e020a */
[C---:B------:R-:W-:Y:S02]  /*2460*/  ISETP.LT.OR P3, PT, R0.reuse, 0x2, !P1 ;  /* 0x000000020000780c */ /* 0x040fe40004f61670 */
[C---:B------:R-:W-:Y:S02]  /*2470*/  ISETP.LT.OR P2, PT, R0.reuse, 0xa, !P1 ;  /* 0x0000000a0000780c */ /* 0x040fe40004f41670 */
[----:B------:R1:W-:Y:S01]  /*2480*/  @!P4 STG.E.U8 desc[UR38][R4.64], R11 ;  /* 0x0000000b0400c986 */ /* 0x0003e2000c101126 */
[----:B------:R-:W-:-:S08]  /*2490*/  ISETP.LT.OR P4, PT, R0, 0x1, !P0 ;  /* 0x000000010000780c */ /* 0x000fd00004781670 */
[----:B------:R-:W-:Y:S05]  /*24a0*/  @P3 BRA `(.L_x_36) ;  /* 0x00000000000c3947 */ /* 0x000fea0003800000 */
[----:B------:R-:W1:Y:S02]  /*24b0*/  LDG.E.U8 R160, desc[UR38][R2.64+0x1] ;  /* 0x0000012602a07981 */ /* 0x000e64000c1e1100 */
[----:B-1----:R-:W-:-:S05]  /*24c0*/  PRMT R11, R160, 0x8880, RZ ;  /* 0x00008880a00b7816 */ /* 0x002fca00000000ff */
[----:B------:R-:W-:-:S07]  /*24d0*/  IMAD R10, R11, R22, RZ ;  /* 0x000000160b0a7224 */ /* 0x000fce00078e02ff */
.L_x_36:
[----:B------:R-:W-:Y:S05]  /*24e0*/  BSYNC B1 ;  /* 0x0000000000017941 */ /* 0x000fea0003800000 */
.L_x_35:
[----:B------:R-:W-:Y:S01]  /*24f0*/  @!P3 IMAD R25, R25, R23, R10 ;  /* 0x000000171919b224 */ /* 0x000fe200078e020a */
[----:B------:R-:W-:Y:S04]  /*2500*/  BSSY B1, `(.L_x_37) ;  /* 0x0000006000017945 */ /* 0x000fe80003800000 */
[----:B------:R2:W-:Y:S01]  /*2510*/  @!P3 STG.E.U8 desc[UR38][R4.64+0x1], R25 ;  /* 0x000001190400b986 */ /* 0x0005e2000c101126 */
[----:B------:R-:W-:Y:S05]  /*2520*/  @P4 BRA `(.L_x_38) ;  /* 0x00000000000c4947 */ /* 0x000fea0003800000 */
[----:B------:R-:W1:Y:S02]  /*2530*/  LDG.E.U8 R160, desc[UR38][R8.64] ;  /* 0x0000002608a07981 */ /* 0x000e64000c1e1100 */
[----:B-1----:R-:W-:-:S05]  /*2540*/  PRMT R11, R160, 0x8880, RZ ;  /* 0x00008880a00b7816 */ /* 0x002fca00000000ff */
[----:B------:R-:W-:-:S07]  /*2550*/  IMAD R10, R11, R22, RZ ;  /* 0x000000160b0a7224 */ /* 0x000fce00078e02ff */
.L_x_38:
[----:B------:R-:W-:Y:S05]  /*2560*/  BSYNC B1 ;  /* 0x0000000000017941 */ /* 0x000fea0003800000 */
.L_x_37:
[----:B-1----:R-:W-:Y:S01]  /*2570*/  @!P4 IMAD R11, R26, R23, R10 ;  /* 0x000000171a0bc224 */ /* 0x002fe200078e020a */
[----:B------:R-:W-:Y:S04]  /*2580*/  BSSY B1, `(.L_x_39) ;  /* 0x0000006000017945 */ /* 0x000fe80003800000 */
[----:B------:R1:W-:Y:S01]  /*2590*/  @!P4 STG.E.U8 desc[UR38][R6.64], R11 ;  /* 0x0000000b0600c986 */ /* 0x0003e2000c101126 */
[----:B------:R-:W-:Y:S05]  /*25a0*/  @P5 BRA `(.L_x_40) ;  /* 0x00000000000c5947 */ /* 0x000fea0003800000 */
[----:B------:R-:W1:Y:S02]  /*25b0*/  LDG.E.U8 R160, desc[UR38][R8.64+0x1] ;  /* 0x0000012608a07981 */ /* 0x000e64000c1e1100 */
[----:B-1----:R-:W-:-:S05]  /*25c0*/  PRMT R11, R160, 0x8880, RZ ;  /* 0x00008880a00b7816 */ /* 0x002fca00000000ff */
[----:B------:R-:W-:-:S07]  /*25d0*/  IMAD R10, R11, R22, RZ ;  /* 0x000000160b0a7224 */ /* 0x000fce00078e02ff */
.L_x_40:
[----:B------:R-:W-:Y:S05]  /*25e0*/  BSYNC B1 ;  /* 0x0000000000017941 */ /* 0x000fea0003800000 */
.L_x_39:
[----:B------:R-:W-:Y:S01]  /*25f0*/  @!P5 IMAD R27, R27, R23, R10 ;  /* 0x000000171b1bd224 */ /* 0x000fe200078e020a */
[----:B------:R-:W-:Y:S04]  /*2600*/  BSSY B1, `(.L_x_41) ;  /* 0x0000006000017945 */ /* 0x000fe80003800000 */
[----:B------:R3:W-:Y:S01]  /*2610*/  @!P5 STG.E.U8 desc[UR38][R6.64+0x1], R27 ;  /* 0x0000011b0600d986 */ /* 0x0007e2000c101126 */
[----:B------:R-:W-:Y:S05]  /*2620*/  @P6 BRA `(.L_x_42) ;  /* 0x00000000000c6947 */ /* 0x000fea0003800000 */
[----:B------:R-:W1:Y:S02]  /*2630*/  LDG.E.U8 R160, desc[UR38][R2.64+0x8] ;  /* 0x0000082602a07981 */ /* 0x000e64000c1e1100 */
[----:B-1----:R-:W-:-:S05]  /*2640*/  PRMT R11, R160, 0x8880, RZ ;  /* 0x00008880a00b7816 */ /* 0x002fca00000000ff */
[----:B------:R-:W-:-:S07]  /*2650*/  IMAD R10, R11, R22, RZ ;  /* 0x000000160b0a7224 */ /* 0x000fce00078e02ff */
.L_x_42:
[----:B------:R-:W-:Y:S05]  /*2660*/  BSYNC B1 ;  /* 0x0000000000017941 */ /* 0x000fea0003800000 */
.L_x_41:
[----:B-1----:R-:W-:Y:S01]  /*2670*/  @!P6 IMAD R11, R28, R23, R10 ;  /* 0x000000171c0be224 */ /* 0x002fe200078e020a */
[----:B------:R-:W-:Y:S04]  /*2680*/  BSSY B1, `(.L_x_43) ;  /* 0x0000006000017945 */ /* 0x000fe80003800000 */
[----:B------:R1:W-:Y:S01]  /*2690*/  @!P6 STG.E.U8 desc[UR38][R4.64+0x8], R11 ;  /* 0x0000080b0400e986 */ /* 0x0003e2000c101126 */
[----:B------:R-:W-:Y:S05]  /*26a0*/  @P2 BRA `(.L_x_44) ;  /* 0x00000000000c2947 */ /* 0x000fea0003800000 */
[----:B------:R-:W1:Y:S02]  /*26b0*/  LDG.E.U8 R160, desc[UR38][R2.64+0x9] ;  /* 0x0000092602a07981 */ /* 0x000e64000c1e1100 */
[----:B-1----:R-:W-:-:S05]  /*26c0*/  PRMT R11, R160, 0x8880, RZ ;  /* 0x00008880a00b7816 */ /* 0x002fca00000000ff */
[----:B------:R-:W-:-:S07]  /*26d0*/  IMAD R10, R11, R22, RZ ;  /* 0x000000160b0a7224 */ /* 0x000fce00078e02ff */
.L_x_44:
[----:B------:R-:W-:Y:S05]  /*26e0*/  BSYNC B1 ;  /* 0x0000000000017941 */ /* 0x000fea0003800000 */
.L_x_43:
[C---:B------:R-:W-:Y:S01]  /*26f0*/  ISETP.LT.OR P4, PT, R0.reuse, 0x9, !P0 ;  /* 0x000000090000780c */ /* 0x040fe20004781670 */
[----:B------:R-:W-:Y:S01]  /*2700*/  @!P2 IMAD R29, R29, R23, R10 ;  /* 0x000000171d1da224 */ /* 0x000fe200078e020a */
[----:B------:R-:W-:Y:S01]  /*2710*/  BSSY B1, `(.L_x_45) ;  /* 0x000000a000017945 */ /* 0x000fe20003800000 */
[C---:B------:R-:W-:Y:S02]  /*2720*/  ISETP.LT.OR P3, PT, R0.reuse, 0xa, !P0 ;  /* 0x0000000a0000780c */ /* 0x040fe40004761670 */
[C---:B------:R-:W-:Y:S01]  /*2730*/  ISETP.LT.OR P5, PT, R0.reuse, 0x11, !P1 ;  /* 0x000000110000780c */ /* 0x040fe20004fa1670 */
[----:B------:R4:W-:Y:S01]  /*2740*/  @!P2 STG.E.U8 desc[UR38][R4.64+0x9], R29 ;  /* 0x0000091d0400a986 */ /* 0x0009e2000c101126 */
[C---:B------:R-:W-:Y:S02]  /*2750*/  ISETP.LT.OR P6, PT, R0.reuse, 0x12, !P1 ;  /* 0x000000120000780c */ /* 0x040fe40004fc1670 */
[----:B------:R-:W-:-:S04]  /*2760*/  ISETP.LT.OR P2, PT, R0, 0x11, !P0 ;  /* 0x000000110000780c */ /* 0x000fc80004741670 */
[----:B------:R-:W-:Y:S09]  /*2770*/  @P4 BRA `(.L_x_46) ;  /* 0x00000000000c4947 */ /* 0x000ff20003800000 */
[----:B------:R-:W1:Y:S02]  /*2780*/  LDG.E.U8 R160, desc[UR38][R8.64+0x8] ;  /* 0x0000082608a07981 */ /* 0x000e64000c1e1100 */
[----:B-1----:R-:W-:-:S05]  /*2790*/  PRMT R11, R160, 0x8880, RZ ;  /* 0x00008880a00b7816 */ /* 0x002fca00000000ff */
[----:B------:R-:W-:-:S07]  /*27a0*/  IMAD R10, R11, R22, RZ ;  /* 0x000000160b0a7224 */ /* 0x000fce00078e02ff */
.L_x_46:
[----:B------:R-:W-:Y:S05]  /*27b0*/  BSYNC B1 ;  /* 0x0000000000017941 */ /* 0x000fea0003800000 */
.L_x_45:
[----:B-1----:R-:W-:Y:S01]  /*27c0*/  @!P4 IMAD R11, R30, R23, R10 ;  /* 0x000000171e0bc224 */ /* 0x002fe200078e020a */
[----:B------:R-:W-:Y:S04]  /*27d0*/  BSSY B1, `(.L_x_47) ;  /* 0x0000006000017945 */ /* 0x000fe80003800000 */
[----:B------:R1:W-:Y:S01]  /*27e0*/  @!P4 STG.E.U8 desc[UR38][R6.64+0x8], R11 ;  /* 0x0000080b0600c986 */ /* 0x0003e2000c101126 */
[----:B------:R-:W-:Y:S05]  /*27f0*/  @P3 BRA `(.L_x_48) ;  /* 0x00000000000c3947 */ /* 0x000fea0003800000 */
[----:B------:R-:W1:Y:S02]  /*2800*/  LDG.E.U8 R160, desc[UR38][R8.64+0x9] ;  /* 0x0000092608a07981 */ /* 0x000e64000c1e1100 */
[----:B-1----:R-:W-:-:S05]  /*2810*/  PRMT R11, R160, 0x8880, RZ ;  /* 0x00008880a00b7816 */ /* 0x002fca00000000ff */
[----:B------:R-:W-:-:S07]  /*2820*/  IMAD R10, R11, R22, RZ ;  /* 0x000000160b0a7224 */ /* 0x000fce00078e02ff */
.L_x_48:
[----:B------:R-:W-:Y:S05]  /*2830*/  BSYNC B1 ;  /* 0x0000000000017941 */ /* 0x000fea0003800000 */
.L_x_47:
[----:B------:R-:W-:Y:S01]  /*2840*/  @!P3 IMAD R31, R31, R23, R10 ;  /* 0x000000171f1fb224 */ /* 0x000fe200078e020a */
[----:B------:R-:W-:Y:S04]  /*2850*/  BSSY B1, `(.L_x_49) ;  /* 0x0000006000017945 */ /* 0x000fe80003800000 */
[----:B------:R0:W-:Y:S01]  /*2860*/  @!P3 STG.E.U8 desc[UR38][R6.64+0x9], R31 ;  /* 0x0000091f0600b986 */ /* 0x0001e2000c101126 */
[----:B------:R-:W-:Y:S05]  /*2870*/  @P5 BRA `(.L_x_50) ;  /* 0x00000000000c5947 */ /* 0x000fea0003800000 */
[----:B------:R-:W1:Y:S02]  /*2880*/  LDG.E.U8 R160, desc[UR38][R2.64+0x10] ;  /* 0x0000102602a07981 */ /* 0x000e64000c1e1100 */
[----:B-1----:R-:W-:-:S05]  /*2890*/  PRMT R11, R160, 0x8880, RZ ;  /* 0x00008880a00b7816 */ /* 0x002fca00000000ff */
[----:B------:R-:W-:-:S07]  /*28a0*/  IMAD R10, R11, R22, RZ ;  /* 0x000000160b0a7224 */ /* 0x000fce00078e02ff */
.L_x_50:
[----:B------:R-:W-:Y:S05]  /*28b0*/  BSYNC B1 ;  /* 0x0000000000017941 */ /* 0x000fea0003800000 */
.L_x_49:
[----:B-1----:R-:W-:Y:S01]  /*28c0*/  @!P5 IMAD R11, R32, R23, R10 ;  /* 0x00000017200bd224 */ /* 0x002fe200078e020a */
[----:B------:R-:W-:Y:S04]  /*28d0*/  BSSY B1, `(.L_x_51) ;  /* 0x0000006000017945 */ /* 0x000fe80003800000 */
[----:B------:R1:W-:Y:S01]  /*28e0*/  @!P5 STG.E.U8 desc[UR38][R4.64+0x10], R11 ;  /* 0x0000100b0400d986 */ /* 0x0003e2000c101126 */
[----:B------:R-:W-:Y:S05]  /*28f0*/  @P6 BRA `(.L_x_52) ;  /* 0x00000000000c6947 */ /* 0x000fea0003800000 */
[----:B------:R-:W1:Y:S02]  /*2900*/  LDG.E.U8 R160, desc[UR38][R2.64+0x11] ;  /* 0x0000112602a07981 */ /* 0x000e64000c1e1100 */
[----:B-1----:R-:W-:-:S05]  /*2910*/  PRMT R11, R160, 0x8880, RZ ;  /* 0x00008880a00b7816 */ /* 0x002fca00000000ff */
[----:B------:R-:W-:-:S07]  /*2920*/  IMAD R10, R11, R22, RZ ;  /* 0x000000160b0a7224 */ /* 0x000fce00078e02ff */
.L_x_52:
[----:B------:R-:W-:Y:S05]  /*2930*/  BSYNC B1 ;  /* 0x0000000000017941 */ /* 0x000fea0003800000 */
.L_x_51:
[----:B------:R-:W-:Y:S01]  /*2940*/  @!P6 IMAD R33, R33, R23, R10 ;  /* 0x000000172121e224 */ /* 0x000fe200078e020a */
[----:B------:R-:W-:Y:S04]  /*2950*/  BSSY B1, `(.L_x_53) ;  /* 0x0000006000017945 */ /* 0x000fe80003800000 */
[----:B------:R0:W-:Y:S01]  /*2960*/  @!P6 STG.E.U8 desc[UR38][R4.64+0x11], R33 ;  /* 0x000011210400e986 */ /* 0x0001e2000c101126 */
[----:B------:R-:W-:Y:S05]  /*2970*/  @P2 BRA `(.L_x_54) ;  /* 0x00000000000c2947 */ /* 0x000fea0003800000 */
[----:B------:R-:W1:Y:S02]  /*2980*/  LDG.E.U8 R160, desc[UR38][R8.64+0x10] ;  /* 0x0000102608a07981 */ /* 0x000e64000c1e1100 */
[----:B-1----:R-:W-:-:S05]  /*2990*/  PRMT R11, R160, 0x8880, RZ ;  /* 0x00008880a00b7816 */ /* 0x002fca00000000ff */
[----:B------:R-:W-:-:S07]  /*29a0*/  IMAD R10, R11, R22, RZ ;  /* 0x000000160b0a7224 */ /* 0x000fce00078e02ff */
.L_x_54:
[----:B------:R-:W-:Y:S05]  /*29b0*/  BSYNC B1 ;  /* 0x0000000000017941 */ /* 0x000fea0003800000 */
.L_x_53:
[----:B------:R-:W-:Y:S01]  /*29c0*/  ISETP.LT.OR P4, PT, R0, 0x12, !P0 ;  /* 0x000000120000780c */ /* 0x000fe20004781670 */
[----:B-1----:R-:W-:Y:S01]  /*29d0*/  @!P2 IMAD R11, R34, R23, R10 ;  /* 0x00000017220ba224 */ /* 0x002fe200078e020a */
        /* <DEDUP_REMOVED lines=10> */
.L_x_56:
[----:B------:R-:W-:Y:S05]  /*2a80*/  BSYNC B1 ;  /* 0x0000000000017941 */ /* 0x000fea0003800000 */
.L_x_55:
[----:B------:R-:W-:Y:S01]  /*2a90*/  @!P4 IMAD R35, R35, R23, R10 ;  /* 0x000000172323c224 */ /* 0x000fe200078e020a */
[----:B------:R-:W-:Y:S04]  /*2aa0*/  BSSY B1, `(.L_x_57) ;  /* 0x0000006000017945 */ /* 0x000fe80003800000 */
[----:B------:R0:W-:Y:S01]  /*2ab0*/  @!P4 STG.E.U8 desc[UR38][R6.64+0x11], R35 ;  /* 0x000011230600c986 */ /* 0x0001e2000c101126 */
[----:B------:R-:W-:Y:S05]  /*2ac0*/  @P3 BRA `(.L_x_58) ;  /* 0x00000000000c3947 */ /* 0x000fea0003800000 */
[----:B------:R-:W1:Y:S02]  /*2ad0*/  LDG.E.U8 R160, desc[UR38][R2.64+0x18] ;  /* 0x0000182602a07981 */ /* 0x000e64000c1e1100 */
[----:B-1----:R-:W-:-:S05]  /*2ae0*/  PRMT R11, R160, 0x8880, RZ ;  /* 0x00008880a00b7816 */ /* 0x002fca00000000ff */
[----:B------:R-:W-:-:S07]  /*2af0*/  IMAD R10, R11, R22, RZ ;  /* 0x000000160b0a7224 */ /* 0x000fce00078e02ff */
.L_x_58:
[----:B------:R-:W-:Y:S05]  /*2b00*/  BSYNC B1 ;  /* 0x0000000000017941 */ /* 0x000fea0003800000 */
.L_x_57:
[----:B-1----:R-:W-:Y:S01]  /*2b10*/  @!P3 IMAD R11, R36, R23, R10 ;  /* 0x00000017240bb224 */ /* 0x002fe200078e020a */
[----:B------:R-:W-:Y:S04]  /*2b20*/  BSSY B1, `(.L_x_59) ;  /* 0x0000006000017945 */ /* 0x000fe80003800000 */
[----:B------:R1:W-:Y:S01]  /*2b30*/  @!P3 STG.E.U8 desc[UR38][R4.64+0x18], R11 ;  /* 0x0000180b0400b986 */ /* 0x0003e2000c101126 */
[----:B------:R-:W-:Y:S05]  /*2b40*/  @P5 BRA `(.L_x_60) ;  /* 0x00000000000c5947 */ /* 0x000fea0003800000 */
[----:B------:R-:W1:Y:S02]  /*2b50*/  LDG.E.U8 R160, desc[UR38][R2.64+0x19] ;  /* 0x0000192602a07981 */ /* 0x000e64000c1e1100 */
[----:B-1----:R-:W-:-:S05]  /*2b60*/  PRMT R11, R160, 0x8880, RZ ;  /* 0x00008880a00b7816 */ /* 0x002fca00000000ff */
[----:B------:R-:W-:-:S07]  /*2b70*/  IMAD R10, R11, R22, RZ ;  /* 0x000000160b0a7224 */ /* 0x000fce00078e02ff */
.L_x_60:
[----:B------:R-:W-:Y:S05]  /*2b80*/  BSYNC B1 ;  /* 0x0000000000017941 */ /* 0x000fea0003800000 */
.L_x_59:
[----:B------:R-:W-:Y:S01]  /*2b90*/  @!P5 IMAD R37, R37, R23, R10 ;  /* 0x000000172525d224 */ /* 0x000fe200078e020a */
[----:B------:R-:W-:Y:S04]  /*2ba0*/  BSSY B1, `(.L_x_61) ;  /* 0x0000006000017945 */ /* 0x000fe80003800000 */
[----:B------:R0:W-:Y:S01]  /*2bb0*/  @!P5 STG.E.U8 desc[UR38][R4.64+0x19], R37 ;  /* 0x000019250400d986 */ /* 0x0001e2000c101126 */
[----:B------:R-:W-:Y:S05]  /*2bc0*/  @P6 BRA `(.L_x_62) ;  /* 0x00000000000c6947 */ /* 0x000fea0003800000 */
[----:B------:R-:W1:Y:S02]  /*2bd0*/  LDG.E.U8 R160, desc[UR38][R8.64+0x18] ;  /* 0x0000182608a07981 */ /* 0x000e64000c1e1100 */
[----:B-1----:R-:W-:-:S05]  /*2be0*/  PRMT R11, R160, 0x8880, RZ ;  /* 0x00008880a00b7816 */ /* 0x002fca00000000ff */
[----:B------:R-:W-:-:S07]  /*2bf0*/  IMAD R10, R11, R22, RZ ;  /* 0x000000160b0a7224 */ /* 0x000fce00078e02ff */
.L_x_62:
[----:B------:R-:W-:Y:S05]  /*2c00*/  BSYNC B1 ;  /* 0x0000000000017941 */ /* 0x000fea0003800000 */
.L_x_61:
[----:B-1----:R-:W-:Y:S01]  /*2c10*/  @!P6 IMAD R11, R38, R23, R10 ;  /* 0x00000017260be224 */ /* 0x002fe200078e020a */
[----:B------:R-:W-:Y:S04]  /*2c20*/  BSSY B1, `(.L_x_63) ;  /* 0x0000006000017945 */ /* 0x000fe80003800000 */
[----:B------:R1:W-:Y:S01]  /*2c30*/  @!P6 STG.E.U8 desc[UR38][R6.64+0x18], R11 ;  /* 0x0000180b0600e986 */ /* 0x0003e2000c101126 */
[----:B------:R-:W-:Y:S05]  /*2c40*/  @P2 BRA `(.L_x_64) ;  /* 0x00000000000c2947 */ /* 0x000fea0003800000 */
[----:B------:R-:W1:Y:S02]  /*2c50*/  LDG.E.U8 R160, desc[UR38][R8.64+0x19] ;  /* 0x0000192608a07981 */ /* 0x000e64000c1e1100 */
[----:B-1----:R-:W-:-:S05]  /*2c60*/  PRMT R11, R160, 0x8880, RZ ;  /* 0x00008880a00b7816 */ /* 0x002fca00000000ff */
[----:B------:R-:W-:-:S07]  /*2c70*/  IMAD R10, R11, R22, RZ ;  /* 0x000000160b0a7224 */ /* 0x000fce00078e02ff */
.L_x_64:
[----:B------:R-:W-:Y:S05]  /*2c80*/  BSYNC B1 ;  /* 0x0000000000017941 */ /* 0x000fea0003800000 */
.L_x_63:
        /* <DEDUP_REMOVED lines=12> */
.L_x_66:
[----:B------:R-:W-:Y:S05]  /*2d50*/  BSYNC B1 ;  /* 0x0000000000017941 */ /* 0x000fea0003800000 */
.L_x_65:
[----:B-1----:R-:W-:Y:S01]  /*2d60*/  @!P4 IMAD R11, R40, R23, R10 ;  /* 0x00000017280bc224 */ /* 0x002fe200078e020a */
[----:B------:R-:W-:Y:S04]  /*2d70*/  BSSY B1, `(.L_x_67) ;  /* 0x0000006000017945 */ /* 0x000fe80003800000 */
[----:B------:R1:W-:Y:S01]  /*2d80*/  @!P4 STG.E.U8 desc[UR38][R4.64+0x20], R11 ;  /* 0x0000200b0400c986 */ /* 0x0003e2000c101126 */
[----:B------:R-:W-:Y:S05]  /*2d90*/  @P3 BRA `(.L_x_68) ;  /* 0x00000000000c3947 */ /* 0x000fea0003800000 */
[----:B------:R-:W1:Y:S02]  /*2da0*/  LDG.E.U8 R160, desc[UR38][R2.64+0x21] ;  /* 0x0000212602a07981 */ /* 0x000e64000c1e1100 */
[----:B-1----:R-:W-:-:S05]  /*2db0*/  PRMT R11, R160, 0x8880, RZ ;  /* 0x00008880a00b7816 */ /* 0x002fca00000000ff */
[----:B------:R-:W-:-:S07]  /*2dc0*/  IMAD R10, R11, R22, RZ ;  /* 0x000000160b0a7224 */ /* 0x000fce00078e02ff */
.L_x_68:
[----:B------:R-:W-:Y:S05]  /*2dd0*/  BSYNC B1 ;  /* 0x0000000000017941 */ /* 0x000fea0003800000 */
.L_x_67:
[----:B------:R-:W-:Y:S01]  /*2de0*/  @!P3 IMAD R41, R41, R23, R10 ;  /* 0x000000172929b224 */ /* 0x000fe200078e020a */
[----:B------:R-:W-:Y:S04]  /*2df0*/  BSSY B1, `(.L_x_69) ;  /* 0x0000006000017945 */ /* 0x000fe80003800000 */
[----:B------:R0:W-:Y:S01]  /*2e00*/  @!P3 STG.E.U8 desc[UR38][R4.64+0x21], R41 ;  /* 0x000021290400b986 */ /* 0x0001e2000c101126 */
[----:B------:R-:W-:Y:S05]  /*2e10*/  @P5 BRA `(.L_x_70) ;  /* 0x00000000000c5947 */ /* 0x000fea0003800000 */
[----:B------:R-:W1:Y:S02]  /*2e20*/  LDG.E.U8 R160, desc[UR38][R8.64+0x20] ;  /* 0x0000202608a07981 */ /* 0x000e64000c1e1100 */
[----:B-1----:R-:W-:-:S05]  /*2e30*/  PRMT R11, R160, 0x8880, RZ ;  /* 0x00008880a00b7816 */ /* 0x002fca00000000ff */
[----:B------:R-:W-:-:S07]  /*2e40*/  IMAD R10, R11, R22, RZ ;  /* 0x000000160b0a7224 */ /* 0x000fce00078e02ff */
.L_x_70:
[----:B------:R-:W-:Y:S05]  /*2e50*/  BSYNC B1 ;  /* 0x0000000000017941 */ /* 0x000fea0003800000 */
.L_x_69:
[----:B-1----:R-:W-:Y:S01]  /*2e60*/  @!P5 IMAD R11, R42, R23, R10 ;  /* 0x000000172a0bd224 */ /* 0x002fe200078e020a */
[----:B------:R-:W-:Y:S04]  /*2e70*/  BSSY B1, `(.L_x_71) ;  /* 0x0000006000017945 */ /* 0x000fe80003800000 */
[----:B------:R1:W-:Y:S01]  /*2e80*/  @!P5 STG.E.U8 desc[UR38][R6.64+0x20], R11 ;  /* 0x0000200b0600d986 */ /* 0x0003e2000c101126 */
[----:B------:R-:W-:Y:S05]  /*2e90*/  @P6 BRA `(.L_x_72) ;  /* 0x00000000000c6947 */ /* 0x000fea0003800000 */
[----:B------:R-:W1:Y:S02]  /*2ea0*/  LDG.E.U8 R160, desc[UR38][R8.64+0x21] ;  /* 0x0000212608a07981 */ /* 0x000e64000c1e1100 */
[----:B-1----:R-:W-:-:S05]  /*2eb0*/  PRMT R11, R160, 0x8880, RZ ;  /* 0x00008880a00b7816 */ /* 0x002fca00000000ff */
[----:B------:R-:W-:-:S07]  /*2ec0*/  IMAD R10, R11, R22, RZ ;  /* 0x000000160b0a7224 */ /* 0x000fce00078e02ff */
.L_x_72:
[----:B------:R-:W-:Y:S05]  /*2ed0*/  BSYNC B1 ;  /* 0x0000000000017941 */ /* 0x000fea0003800000 */
.L_x_71:
[----:B------:R-:W-:Y:S01]  /*2ee0*/  @!P6 IMAD R43, R43, R23, R10 ;  /* 0x000000172b2be224 */ /* 0x000fe200078e020a */
[----:B------:R-:W-:Y:S04]  /*2ef0*/  BSSY B1, `(.L_x_73) ;  /* 0x0000006000017945 */ /* 0x000fe80003800000 */
[----:B------:R0:W-:Y:S01]  /*2f00*/  @!P6 STG.E.U8 desc[UR38][R6.64+0x21], R43 ;  /* 0x0000212b0600e986 */ /* 0x0001e2000c101126 */
[----:B------:R-:W-:Y:S05]  /*2f10*/  @P2 BRA `(.L_x_74) ;  /* 0x00000000000c2947 */ /* 0x000fea0003800000 */
[----:B------:R-:W1:Y:S02]  /*2f20*/  LDG.E.U8 R160, desc[UR38][R2.64+0x28] ;  /* 0x0000282602a07981 */ /* 0x000e64000c1e1100 */
[----:B-1----:R-:W-:-:S05]  /*2f30*/  PRMT R11, R160, 0x8880, RZ ;  /* 0x00008880a00b7816 */ /* 0x002fca00000000ff */
[----:B------:R-:W-:-:S07]  /*2f40*/  IMAD R10, R11, R22, RZ ;  /* 0x000000160b0a7224 */ /* 0x000fce00078e02ff */
.L_x_74:
[----:B------:R-:W-:Y:S05]  /*2f50*/  BSYNC B1 ;  /* 0x0000000000017941 */ /* 0x000fea0003800000 */
.L_x_73:
        /* <DEDUP_REMOVED lines=12> */
.L_x_76:
[----:B------:R-:W-:Y:S05]  /*3020*/  BSYNC B1 ;  /* 0x0000000000017941 */ /* 0x000fea0003800000 */
.L_x_75:
[----:B------:R-:W-:Y:S01]  /*3030*/  @!P4 IMAD R45, R45, R23, R10 ;  /* 0x000000172d2dc224 */ /* 0x000fe200078e020a */
[----:B------:R-:W-:Y:S04]  /*3040*/  BSSY B1, `(.L_x_77) ;  /* 0x0000006000017945 */ /* 0x000fe80003800000 */
[----:B------:R0:W-:Y:S01]  /*3050*/  @!P4 STG.E.U8 desc[UR38][R4.64+0x29], R45 ;  /* 0x0000292d0400c986 */ /* 0x0001e2000c101126 */
[----:B------:R-:W-:Y:S05]  /*3060*/  @P3 BRA `(.L_x_78) ;  /* 0x00000000000c3947 */ /* 0x000fea0003800000 */
[----:B------:R-:W1:Y:S02]  /*3070*/  LDG.E.U8 R160, desc[UR38][R8.64+0x28] ;  /* 0x0000282608a07981 */ /* 0x000e64000c1e1100 */
[----:B-1----:R-:W-:-:S05]  /*3080*/  PRMT R11, R160, 0x8880, RZ ;  /* 0x00008880a00b7816 */ /* 0x002fca00000000ff */
[----:B------:R-:W-:-:S07]  /*3090*/  IMAD R10, R11, R22, RZ ;  /* 0x000000160b0a7224 */ /* 0x000fce00078e02ff */
.L_x_78:
[----:B------:R-:W-:Y:S05]  /*30a0*/  BSYNC B1 ;  /* 0x0000000000017941 */ /* 0x000fea0003800000 */
.L_x_77:
[----:B-1----:R-:W-:Y:S01]  /*30b0*/  @!P3 IMAD R11, R46, R23, R10 ;  /* 0x000000172e0bb224 */ /* 0x002fe200078e020a */
[----:B------:R-:W-:Y:S04]  /*30c0*/  BSSY B1, `(.L_x_79) ;  /* 0x0000006000017945 */ /* 0x000fe80003800000 */
[----:B------:R1:W-:Y:S01]  /*30d0*/  @!P3 STG.E.U8 desc[UR38][R6.64+0x28], R11 ;  /* 0x0000280b0600b986 */ /* 0x0003e2000c101126 */
[----:B------:R-:W-:Y:S05]  /*30e0*/  @P5 BRA `(.L_x_80) ;  /* 0x00000000000c5947 */ /* 0x000fea0003800000 */
[----:B------:R-:W1:Y:S02]  /*30f0*/  LDG.E.U8 R160, desc[UR38][R8.64+0x29] ;  /* 0x0000292608a07981 */ /* 0x000e64000c1e1100 */
[----:B-1----:R-:W-:-:S05]  /*3100*/  PRMT R11, R160, 0x8880, RZ ;  /* 0x00008880a00b7816 */ /* 0x002fca00000000ff */
[----:B------:R-:W-:-:S07]  /*3110*/  IMAD R10, R11, R22, RZ ;  /* 0x000000160b0a7224 */ /* 0x000fce00078e02ff */
.L_x_80:
[----:B------:R-:W-:Y:S05]  /*3120*/  BSYNC B1 ;  /* 0x0000000000017941 */ /* 0x000fea0003800000 */
.L_x_79:
[----:B------:R-:W-:Y:S01]  /*3130*/  @!P5 IMAD R47, R47, R23, R10 ;  /* 0x000000172f2fd224 */ /* 0x000fe200078e020a */
[----:B------:R-:W-:Y:S04]  /*3140*/  BSSY B1, `(.L_x_81) ;  /* 0x0000006000017945 */ /* 0x000fe80003800000 */
[----:B------:R0:W-:Y:S01]  /*3150*/  @!P5 STG.E.U8 desc[UR38][R6.64+0x29], R47 ;  /* 0x0000292f0600d986 */ /* 0x0001e2000c101126 */
[----:B------:R-:W-:Y:S05]  /*3160*/  @P6 BRA `(.L_x_82) ;  /* 0x00000000000c6947 */ /* 0x000fea0003800000 */
[----:B------:R-:W1:Y:S02]  /*3170*/  LDG.E.U8 R160, desc[UR38][R2.64+0x30] ;  /* 0x0000302602a07981 */ /* 0x000e64000c1e1100 */
[----:B-1----:R-:W-:-:S05]  /*3180*/  PRMT R11, R160, 0x8880, RZ ;  /* 0x00008880a00b7816 */ /* 0x002fca00000000ff */
[----:B------:R-:W-:-:S07]  /*3190*/  IMAD R10, R11, R22, RZ ;  /* 0x000000160b0a7224 */ /* 0x000fce00078e02ff */
.L_x_82:
[----:B------:R-:W-:Y:S05]  /*31a0*/  BSYNC B1 ;  /* 0x0000000000017941 */ /* 0x000fea0003800000 */
.L_x_81:
[----:B-1----:R-:W-:Y:S01]  /*31b0*/  @!P6 IMAD R11, R48, R23, R10 ;  /* 0x00000017300be224 */ /* 0x002fe200078e020a */
[----:B------:R-:W-:Y:S04]  /*31c0*/  BSSY B1, `(.L_x_83) ;  /* 0x0000006000017945 */ /* 0x000fe80003800000 */
[----:B------:R1:W-:Y:S01]  /*31d0*/  @!P6 STG.E.U8 desc[UR38][R4.64+0x30], R11 ;  /* 0x0000300b0400e986 */ /* 0x0003e2000c101126 */
[----:B------:R-:W-:Y:S05]  /*31e0*/  @P2 BRA `(.L_x_84) ;  /* 0x00000000000c2947 */ /* 0x000fea0003800000 */
[----:B------:R-:W1:Y:S02]  /*31f0*/  LDG.E.U8 R160, desc[UR38][R2.64+0x31] ;  /* 0x0000312602a07981 */ /* 0x000e64000c1e1100 */
[----:B-1----:R-:W-:-:S05]  /*3200*/  PRMT R11, R160, 0x8880, RZ ;  /* 0x00008880a00b7816 */ /* 0x002fca00000000ff */
[----:B------:R-:W-:-:S07]  /*3210*/  IMAD R10, R11, R22, RZ ;  /* 0x000000160b0a7224 */ /* 0x000fce00078e02ff */
.L_x_84:
[----:B------:R-:W-:Y:S05]  /*3220*/  BSYNC B1 ;  /* 0x0000000000017941 */ /* 0x000fea0003800000 */
.L_x_83:
        /* <DEDUP_REMOVED lines=12> */
.L_x_86:
[----:B------:R-:W-:Y:S05]  /*32f0*/  BSYNC B1 ;  /* 0x0000000000017941 */ /* 0x000fea0003800000 */
.L_x_85:
[----:B-1----:R-:W-:Y:S01]  /*3300*/  @!P4 IMAD R11, R50, R23, R10 ;  /* 0x00000017320bc224 */ /* 0x002fe200078e020a */
[----:B------:R-:W-:Y:S04]  /*3310*/  BSSY B1, `(.L_x_87) ;  /* 0x0000006000017945 */ /* 0x000fe80003800000 */
[----:B------:R1:W-:Y:S01]  /*3320*/  @!P4 STG.E.U8 desc[UR38][R6.64+0x30], R11 ;  /* 0x0000300b0600c986 */ /* 0x0003e2000c101126 */
[----:B------:R-:W-:Y:S05]  /*3330*/  @P3 BRA `(.L_x_88) ;  /* 0x00000000000c3947 */ /* 0x000fea0003800000 */
[----:B------:R-:W1:Y:S02]  /*3340*/  LDG.E.U8 R160, desc[UR38][R8.64+0x31] ;  /* 0x0000312608a07981 */ /* 0x000e64000c1e1100 */
[----:B-1----:R-:W-:-:S05]  /*3350*/  PRMT R11, R160, 0x8880, RZ ;  /* 0x00008880a00b7816 */ /* 0x002fca00000000ff */
[----:B------:R-:W-:-:S07]  /*3360*/  IMAD R10, R11, R22, RZ ;  /* 0x000000160b0a7224 */ /* 0x000fce00078e02ff */
.L_x_88:
[----:B------:R-:W-:Y:S05]  /*3370*/  BSYNC B1 ;  /* 0x0000000000017941 */ /* 0x000fea0003800000 */
.L_x_87:
[----:B------:R-:W-:Y:S01]  /*3380*/  @!P3 IMAD R51, R51, R23, R10 ;  /* 0x000000173333b224 */ /* 0x000fe200078e020a */
[----:B------:R-:W-:Y:S04]  /*3390*/  BSSY B1, `(.L_x_89) ;  /* 0x0000006000017945 */ /* 0x000fe80003800000 */
[----:B------:R0:W-:Y:S01]  /*33a0*/  @!P3 STG.E.U8 desc[UR38][R6.64+0x31], R51 ;  /* 0x000031330600b986 */ /* 0x0001e2000c101126 */
[----:B------:R-:W-:Y:S05]  /*33b0*/  @P5 BRA `(.L_x_90) ;  /* 0x00000000000c5947 */ /* 0x000fea0003800000 */
[----:B------:R-:W1:Y:S02]  /*33c0*/  LDG.E.U8 R160, desc[UR38][R2.64+0x38] ;  /* 0x0000382602a07981 */ /* 0x000e64000c1e1100 */
[----:B-1----:R-:W-:-:S05]  /*33d0*/  PRMT R11, R160, 0x8880, RZ ;  /* 0x00008880a00b7816 */ /* 0x002fca00000000ff */
[----:B------:R-:W-:-:S07]  /*33e0*/  IMAD R10, R11, R22, RZ ;  /* 0x000000160b0a7224 */ /* 0x000fce00078e02ff */
.L_x_90:
[----:B------:R-:W-:Y:S05]  /*33f0*/  BSYNC B1 ;  /* 0x0000000000017941 */ /* 0x000fea0003800000 */
.L_x_89:
[----:B-1----:R-:W-:Y:S01]  /*3400*/  @!P5 IMAD R11, R52, R23, R10 ;  /* 0x00000017340bd224 */ /* 0x002fe200078e020a */
[----:B------:R-:W-:Y:S04]  /*3410*/  BSSY B1, `(.L_x_91) ;  /* 0x0000006000017945 */ /* 0x000fe80003800000 */
[----:B------:R1:W-:Y:S01]  /*3420*/  @!P5 STG.E.U8 desc[UR38][R4.64+0x38], R11 ;  /* 0x0000380b0400d986 */ /* 0x0003e2000c101126 */
[----:B------:R-:W-:Y:S05]  /*3430*/  @P6 BRA `(.L_x_92) ;  /* 0x00000000000c6947 */ /* 0x000fea0003800000 */
[----:B------:R-:W1:Y:S02]  /*3440*/  LDG.E.U8 R160, desc[UR38][R2.64+0x39] ;  /* 0x0000392602a07981 */ /* 0x000e64000c1e1100 */
[----:B-1----:R-:W-:-:S05]  /*3450*/  PRMT R11, R160, 0x8880, RZ ;  /* 0x00008880a00b7816 */ /* 0x002fca00000000ff */
[----:B------:R-:W-:-:S07]  /*3460*/  IMAD R10, R11, R22, RZ ;  /* 0x000000160b0a7224 */ /* 0x000fce00078e02ff */
.L_x_92:
[----:B------:R-:W-:Y:S05]  /*3470*/  BSYNC B1 ;  /* 0x0000000000017941 */ /* 0x000fea0003800000 */
.L_x_91:
[----:B------:R-:W-:Y:S01]  /*3480*/  @!P6 IMAD R53, R53, R23, R10 ;  /* 0x000000173535e224 */ /* 0x000fe200078e020a */
[----:B------:R-:W-:Y:S04]  /*3490*/  BSSY B1, `(.L_x_93) ;  /* 0x0000006000017945 */ /* 0x000fe80003800000 */
[----:B------:R0:W-:Y:S01]  /*34a0*/  @!P6 STG.E.U8 desc[UR38][R4.64+0x39], R53 ;  /* 0x000039350400e986 */ /* 0x0001e2000c101126 */
[----:B------:R-:W-:Y:S05]  /*34b0*/  @P2 BRA `(.L_x_94) ;  /* 0x00000000000c2947 */ /* 0x000fea0003800000 */
[----:B------:R-:W1:Y:S02]  /*34c0*/  LDG.E.U8 R160, desc[UR38][R8.64+0x38] ;  /* 0x0000382608a07981 */ /* 0x000e64000c1e1100 */
[----:B-1----:R-:W-:-:S05]  /*34d0*/  PRMT R11, R160, 0x8880, RZ ;  /* 0x00008880a00b7816 */ /* 0x002fca00000000ff */
[----:B------:R-:W-:-:S07]  /*34e0*/  IMAD R10, R11, R22, RZ ;  /* 0x000000160b0a7224 */ /* 0x000fce00078e02ff */
.L_x_94:
[----:B------:R-:W-:Y:S05]  /*34f0*/  BSYNC B1 ;  /* 0x0000000000017941 */ /* 0x000fea0003800000 */
.L_x_93:
        /* <DEDUP_REMOVED lines=12> */
.L_x_96:
[----:B------:R-:W-:Y:S05]  /*35c0*/  BSYNC B1 ;  /* 0x0000000000017941 */ /* 0x000fea0003800000 */
.L_x_95:
[----:B------:R-:W-:Y:S01]  /*35d0*/  @!P4 IMAD R55, R55, R23, R10 ;  /* 0x000000173737c224 */ /* 0x000fe200078e020a */
[----:B------:R-:W-:Y:S04]  /*35e0*/  BSSY B1, `(.L_x_97) ;  /* 0x0000006000017945 */ /* 0x000fe80003800000 */
[----:B------:R0:W-:Y:S01]  /*35f0*/  @!P4 STG.E.U8 desc[UR38][R6.64+0x39], R55 ;  /* 0x000039370600c986 */ /* 0x0001e2000c101126 */
[----:B------:R-:W-:Y:S05]  /*3600*/  @P3 BRA `(.L_x_98) ;  /* 0x00000000000c3947 */ /* 0x000fea0003800000 */
[----:B------:R-:W1:Y:S02]  /*3610*/  LDG.E.U8 R160, desc[UR38][R2.64+0x40] ;  /* 0x0000402602a07981 */ /* 0x000e64000c1e1100 */
[----:B-1----:R-:W-:-:S05]  /*3620*/  PRMT R11, R160, 0x8880, RZ ;  /* 0x00008880a00b7816 */ /* 0x002fca00000000ff */
[----:B------:R-:W-:-:S07]  /*3630*/  IMAD R10, R11, R22, RZ ;  /* 0x000000160b0a7224 */ /* 0x000fce00078e02ff */
.L_x_98:
[----:B------:R-:W-:Y:S05]  /*3640*/  BSYNC B1 ;  /* 0x0000000000017941 */ /* 0x000fea0003800000 */
.L_x_97:
[----:B-1----:R-:W-:Y:S01]  /*3650*/  @!P3 IMAD R11, R56, R23, R10 ;  /* 0x00000017380bb224 */ /* 0x002fe200078e020a */
[----:B------:R-:W-:Y:S04]  /*3660*/  BSSY B1, `(.L_x_99) ;  /* 0x0000006000017945 */ /* 0x000fe80003800000 */
[----:B------:R1:W-:Y:S01]  /*3670*/  @!P3 STG.E.U8 desc[UR38][R4.64+0x40], R11 ;  /* 0x0000400b0400b986 */ /* 0x0003e2000c101126 */
[----:B------:R-:W-:Y:S05]  /*3680*/  @P5 BRA `(.L_x_100) ;  /* 0x00000000000c5947 */ /* 0x000fea0003800000 */
[----:B------:R-:W1:Y:S02]  /*3690*/  LDG.E.U8 R160, desc[UR38][R2.64+0x41] ;  /* 0x0000412602a07981 */ /* 0x000e64000c1e1100 */
[----:B-1----:R-:W-:-:S05]  /*36a0*/  PRMT R11, R160, 0x8880, RZ ;  /* 0x00008880a00b7816 */ /* 0x002fca00000000ff */
[----:B------:R-:W-:-:S07]  /*36b0*/  IMAD R10, R11, R22, RZ ;  /* 0x000000160b0a7224 */ /* 0x000fce00078e02ff */
.L_x_100:
[----:B------:R-:W-:Y:S05]  /*36c0*/  BSYNC B1 ;  /* 0x0000000000017941 */ /* 0x000fea0003800000 */
.L_x_99:
[----:B------:R-:W-:Y:S01]  /*36d0*/  @!P5 IMAD R57, R57, R23, R10 ;  /* 0x000000173939d224 */ /* 0x000fe200078e020a */
[----:B------:R-:W-:Y:S04]  /*36e0*/  BSSY B1, `(.L_x_101) ;  /* 0x0000006000017945 */ /* 0x000fe80003800000 */
[----:B------:R0:W-:Y:S01]  /*36f0*/  @!P5 STG.E.U8 desc[UR38][R4.64+0x41], R57 ;  /* 0x000041390400d986 */ /* 0x0001e2000c101126 */
[----:B------:R-:W-:Y:S05]  /*3700*/  @P6 BRA `(.L_x_102) ;  /* 0x00000000000c6947 */ /* 0x000fea0003800000 */
[----:B------:R-:W1:Y:S02]  /*3710*/  LDG.E.U8 R160, desc[UR38][R8.64+0x40] ;  /* 0x0000402608a07981 */ /* 0x000e64000c1e1100 */
[----:B-1----:R-:W-:-:S05]  /*3720*/  PRMT R11, R160, 0x8880, RZ ;  /* 0x00008880a00b7816 */ /* 0x002fca00000000ff */
[----:B------:R-:W-:-:S07]  /*3730*/  IMAD R10, R11, R22, RZ ;  /* 0x000000160b0a7224 */ /* 0x000fce00078e02ff */
.L_x_102:
[----:B------:R-:W-:Y:S05]  /*3740*/  BSYNC B1 ;  /* 0x0000000000017941 */ /* 0x000fea0003800000 */
.L_x_101:
[----:B-1----:R-:W-:Y:S01]  /*3750*/  @!P6 IMAD R11, R58, R23, R10 ;  /* 0x000000173a0be224 */ /* 0x002fe200078e020a */
[----:B------:R-:W-:Y:S04]  /*3760*/  BSSY B1, `(.L_x_103) ;  /* 0x0000006000017945 */ /* 0x000fe80003800000 */
[----:B------:R1:W-:Y:S01]  /*3770*/  @!P6 STG.E.U8 desc[UR38][R6.64+0x40], R11 ;  /* 0x0000400b0600e986 */ /* 0x0003e2000c101126 */
[----:B------:R-:W-:Y:S05]  /*3780*/  @P2 BRA `(.L_x_104) ;  /* 0x00000000000c2947 */ /* 0x000fea0003800000 */
[----:B------:R-:W1:Y:S02]  /*3790*/  LDG.E.U8 R160, desc[UR38][R8.64+0x41] ;  /* 0x0000412608a07981 */ /* 0x000e64000c1e1100 */
[----:B-1----:R-:W-:-:S05]  /*37a0*/  PRMT R11, R160, 0x8880, RZ ;  /* 0x00008880a00b7816 */ /* 0x002fca00000000ff */
[----:B------:R-:W-:-:S07]  /*37b0*/  IMAD R10, R11, R22, RZ ;  /* 0x000000160b0a7224 */ /* 0x000fce00078e02ff */
.L_x_104:
[----:B------:R-:W-:Y:S05]  /*37c0*/  BSYNC B1 ;  /* 0x0000000000017941 */ /* 0x000fea0003800000 */
.L_x_103:
        /* <DEDUP_REMOVED lines=12> */
.L_x_106:
[----:B------:R-:W-:Y:S05]  /*3890*/  BSYNC B1 ;  /* 0x0000000000017941 */ /* 0x000fea0003800000 */
.L_x_105:
[----:B-1----:R-:W-:Y:S01]  /*38a0*/  @!P4 IMAD R11, R60, R23, R10 ;  /* 0x000000173c0bc224 */ /* 0x002fe200078e020a */
[----:B------:R-:W-:Y:S04]  /*38b0*/  BSSY B1, `(.L_x_107) ;  /* 0x0000006000017945 */ /* 0x000fe80003800000 */
[----:B------:R1:W-:Y:S01]  /*38c0*/  @!P4 STG.E.U8 desc[UR38][R4.64+0x48], R11 ;  /* 0x0000480b0400c986 */ /* 0x0003e2000c101126 */
[----:B------:R-:W-:Y:S05]  /*38d0*/  @P3 BRA `(.L_x_108) ;  /* 0x00000000000c3947 */ /* 0x000fea0003800000 */
[----:B------:R-:W1:Y:S02]  /*38e0*/  LDG.E.U8 R160, desc[UR38][R2.64+0x49] ;  /* 0x0000492602a07981 */ /* 0x000e64000c1e1100 */
[----:B-1----:R-:W-:-:S05]  /*38f0*/  PRMT R11, R160, 0x8880, RZ ;  /* 0x00008880a00b7816 */ /* 0x002fca00000000ff */
[----:B------:R-:W-:-:S07]  /*3900*/  IMAD R10, R11, R22, RZ ;  /* 0x000000160b0a7224 */ /* 0x000fce00078e02ff */
.L_x_108:
[----:B------:R-:W-:Y:S05]  /*3910*/  BSYNC B1 ;  /* 0x0000000000017941 */ /* 0x000fea0003800000 */
.L_x_107:
[----:B------:R-:W-:Y:S01]  /*3920*/  @!P3 IMAD R61, R61, R23, R10 ;  /* 0x000000173d3db224 */ /* 0x000fe200078e020a */
[----:B------:R-:W-:Y:S04]  /*3930*/  BSSY B1, `(.L_x_109) ;  /* 0x0000006000017945 */ /* 0x000fe80003800000 */
[----:B------:R0:W-:Y:S01]  /*3940*/  @!P3 STG.E.U8 desc[UR38][R4.64+0x49], R61 ;  /* 0x0000493d0400b986 */ /* 0x0001e2000c101126 */
[----:B------:R-:W-:Y:S05]  /*3950*/  @P5 BRA `(.L_x_110) ;  /* 0x00000000000c5947 */ /* 0x000fea0003800000 */
[----:B------:R-:W1:Y:S02]  /*3960*/  LDG.E.U8 R160, desc[UR38][R8.64+0x48] ;  /* 0x0000482608a07981 */ /* 0x000e64000c1e1100 */
[----:B-1----:R-:W-:-:S05]  /*3970*/  PRMT R11, R160, 0x8880, RZ ;  /* 0x00008880a00b7816 */ /* 0x002fca00000000ff */
[----:B------:R-:W-:-:S07]  /*3980*/  IMAD R10, R11, R22, RZ ;  /* 0x000000160b0a7224 */ /* 0x000fce00078e02ff */
.L_x_110:
[----:B------:R-:W-:Y:S05]  /*3990*/  BSYNC B1 ;  /* 0x0000000000017941 */ /* 0x000fea0003800000 */
.L_x_109:
[----:B-1----:R-:W-:Y:S01]  /*39a0*/  @!P5 IMAD R11, R62, R23, R10 ;  /* 0x000000173e0bd224 */ /* 0x002fe200078e020a */
[----:B------:R-:W-:Y:S04]  /*39b0*/  BSSY B1, `(.L_x_111) ;  /* 0x0000006000017945 */ /* 0x000fe80003800000 */
[----:B------:R1:W-:Y:S01]  /*39c0*/  @!P5 STG.E.U8 desc[UR38][R6.64+0x48], R11 ;  /* 0x0000480b0600d986 */ /* 0x0003e2000c101126 */
[----:B------:R-:W-:Y:S05]  /*39d0*/  @P6 BRA `(.L_x_112) ;  /* 0x00000000000c6947 */ /* 0x000fea0003800000 */
[----:B------:R-:W1:Y:S02]  /*39e0*/  LDG.E.U8 R160, desc[UR38][R8.64+0x49] ;  /* 0x0000492608a07981 */ /* 0x000e64000c1e1100 */
[----:B-1----:R-:W-:-:S05]  /*39f0*/  PRMT R11, R160, 0x8880, RZ ;  /* 0x00008880a00b7816 */ /* 0x002fca00000000ff */
[----:B------:R-:W-:-:S07]  /*3a00*/  IMAD R10, R11, R22, RZ ;  /* 0x000000160b0a7224 */ /* 0x000fce00078e02ff */
.L_x_112:
[----:B------:R-:W-:Y:S05]  /*3a10*/  BSYNC B1 ;  /* 0x0000000000017941 */ /* 0x000fea0003800000 */
.L_x_111:
[----:B------:R-:W-:Y:S01]  /*3a20*/  @!P6 IMAD R63, R63, R23, R10 ;  /* 0x000000173f3fe224 */ /* 0x000fe200078e020a */
[----:B------:R-:W-:Y:S04]  /*3a30*/  BSSY B1, `(.L_x_113) ;  /* 0x0000006000017945 */ /* 0x000fe80003800000 */
[----:B------:R0:W-:Y:S01]  /*3a40*/  @!P6 STG.E.U8 desc[UR38][R6.64+0x49], R63 ;  /* 0x0000493f0600e986 */ /* 0x0001e2000c101126 */
[----:B------:R-:W-:Y:S05]  /*3a50*/  @P2 BRA `(.L_x_114) ;  /* 0x00000000000c2947 */ /* 0x000fea0003800000 */
[----:B------:R-:W1:Y:S02]  /*3a60*/  LDG.E.U8 R160, desc[UR38][R2.64+0x50] ;  /* 0x0000502602a07981 */ /* 0x000e64000c1e1100 */
[----:B-1----:R-:W-:-:S05]  /*3a70*/  PRMT R11, R160, 0x8880, RZ ;  /* 0x00008880a00b7816 */ /* 0x002fca00000000ff */
[----:B------:R-:W-:-:S07]  /*3a80*/  IMAD R10, R11, R22, RZ ;  /* 0x000000160b0a7224 */ /* 0x000fce00078e02ff */
.L_x_114:
[----:B------:R-:W-:Y:S05]  /*3a90*/  BSYNC B1 ;  /* 0x0000000000017941 */ /* 0x000fea0003800000 */
.L_x_113:
        /* <DEDUP_REMOVED lines=12> */
.L_x_116:
[----:B------:R-:W-:Y:S05]  /*3b60*/  BSYNC B1 ;  /* 0x0000000000017941 */ /* 0x000fea0003800000 */
.L_x_115:
[----:B------:R-:W-:Y:S01]  /*3b70*/  @!P4 IMAD R65, R65, R23, R10 ;  /* 0x000000174141c224 */ /* 0x000fe200078e020a */
[----:B------:R-:W-:Y:S04]  /*3b80*/  BSSY B1, `(.L_x_117) ;  /* 0x0000006000017945 */ /* 0x000fe80003800000 */
[----:B------:R0:W-:Y:S01]  /*3b90*/  @!P4 STG.E.U8 desc[UR38][R4.64+0x51], R65 ;  /* 0x000051410400c986 */ /* 0x0001e2000c101126 */
[----:B------:R-:W-:Y:S05]  /*3ba0*/  @P3 BRA `(.L_x_118) ;  /* 0x00000000000c3947 */ /* 0x000fea0003800000 */
[----:B------:R-:W1:Y:S02]  /*3bb0*/  LDG.E.U8 R160, desc[UR38][R8.64+0x50] ;  /* 0x0000502608a07981 */ /* 0x000e64000c1e1100 */
[----:B-1----:R-:W-:-:S05]  /*3bc0*/  PRMT R11, R160, 0x8880, RZ ;  /* 0x00008880a00b7816 */ /* 0x002fca00000000ff */
[----:B------:R-:W-:-:S07]  /*3bd0*/  IMAD R10, R11, R22, RZ ;  /* 0x000000160b0a7224 */ /* 0x000fce00078e02ff */
.L_x_118:
[----:B------:R-:W-:Y:S05]  /*3be0*/  BSYNC B1 ;  /* 0x0000000000017941 */ /* 0x000fea0003800000 */
.L_x_117:
[----:B-1----:R-:W-:Y:S01]  /*3bf0*/  @!P3 IMAD R11, R66, R23, R10 ;  /* 0x00000017420bb224 */ /* 0x002fe200078e020a */
[----:B------:R-:W-:Y:S04]  /*3c00*/  BSSY B1, `(.L_x_119) ;  /* 0x0000006000017945 */ /* 0x000fe80003800000 */
[----:B------:R1:W-:Y:S01]  /*3c10*/  @!P3 STG.E.U8 desc[UR38][R6.64+0x50], R11 ;  /* 0x0000500b0600b986 */ /* 0x0003e2000c101126 */
[----:B------:R-:W-:Y:S05]  /*3c20*/  @P5 BRA `(.L_x_120) ;  /* 0x00000000000c5947 */ /* 0x000fea0003800000 */
[----:B------:R-:W1:Y:S02]  /*3c30*/  LDG.E.U8 R160, desc[UR38][R8.64+0x51] ;  /* 0x0000512608a07981 */ /* 0x000e64000c1e1100 */
[----:B-1----:R-:W-:-:S05]  /*3c40*/  PRMT R11, R160, 0x8880, RZ ;  /* 0x00008880a00b7816 */ /* 0x002fca00000000ff */
[----:B------:R-:W-:-:S07]  /*3c50*/  IMAD R10, R11, R22, RZ ;  /* 0x000000160b0a7224 */ /* 0x000fce00078e02ff */
.L_x_120:
[----:B------:R-:W-:Y:S05]  /*3c60*/  BSYNC B1 ;  /* 0x0000000000017941 */ /* 0x000fea0003800000 */
.L_x_119:
[----:B------:R-:W-:Y:S01]  /*3c70*/  @!P5 IMAD R67, R67, R23, R10 ;  /* 0x000000174343d224 */ /* 0x000fe200078e020a */
[----:B------:R-:W-:Y:S04]  /*3c80*/  BSSY B1, `(.L_x_121) ;  /* 0x0000006000017945 */ /* 0x000fe80003800000 */
[----:B------:R0:W-:Y:S01]  /*3c90*/  @!P5 STG.E.U8 desc[UR38][R6.64+0x51], R67 ;  /* 0x000051430600d986 */ /* 0x0001e2000c101126 */
[----:B------:R-:W-:Y:S05]  /*3ca0*/  @P6 BRA `(.L_x_122) ;  /* 0x00000000000c6947 */ /* 0x000fea0003800000 */
[----:B------:R-:W1:Y:S02]  /*3cb0*/  LDG.E.U8 R160, desc[UR38][R2.64+0x58] ;  /* 0x0000582602a07981 */ /* 0x000e64000c1e1100 */
[----:B-1----:R-:W-:-:S05]  /*3cc0*/  PRMT R11, R160, 0x8880, RZ ;  /* 0x00008880a00b7816 */ /* 0x002fca00000000ff */
[----:B------:R-:W-:-:S07]  /*3cd0*/  IMAD R10, R11, R22, RZ ;  /* 0x000000160b0a7224 */ /* 0x000fce00078e02ff */
.L_x_122:
[----:B------:R-:W-:Y:S05]  /*3ce0*/  BSYNC B1 ;  /* 0x0000000000017941 */ /* 0x000fea0003800000 */
.L_x_121:
[----:B-1----:R-:W-:Y:S01]  /*3cf0*/  @!P6 IMAD R11, R68, R23, R10 ;  /* 0x00000017440be224 */ /* 0x002fe200078e020a */
[----:B------:R-:W-:Y:S04]  /*3d00*/  BSSY B1, `(.L_x_123) ;  /* 0x0000006000017945 */ /* 0x000fe80003800000 */
[----:B------:R1:W-:Y:S01]  /*3d10*/  @!P6 STG.E.U8 desc[UR38][R4.64+0x58], R11 ;  /* 0x0000580b0400e986 */ /* 0x0003e2000c101126 */
[----:B------:R-:W-:Y:S05]  /*3d20*/  @P2 BRA `(.L_x_124) ;  /* 0x00000000000c2947 */ /* 0x000fea0003800000 */
[----:B------:R-:W1:Y:S02]  /*3d30*/  LDG.E.U8 R160, desc[UR38][R2.64+0x59] ;  /* 0x0000592602a07981 */ /* 0x000e64000c1e1100 */
[----:B-1----:R-:W-:-:S05]  /*3d40*/  PRMT R11, R160, 0x8880, RZ ;  /* 0x00008880a00b7816 */ /* 0x002fca00000000ff */
[----:B------:R-:W-:-:S07]  /*3d50*/  IMAD R10, R11, R22, RZ ;  /* 0x000000160b0a7224 */ /* 0x000fce00078e02ff */
.L_x_124:
[----:B------:R-:W-:Y:S05]  /*3d60*/  BSYNC B1 ;  /* 0x0000000000017941 */ /* 0x000fea0003800000 */
.L_x_123:
        /* <DEDUP_REMOVED lines=12> */
.L_x_126:
[----:B------:R-:W-:Y:S05]  /*3e30*/  BSYNC B1 ;  /* 0x0000000000017941 */ /* 0x000fea0003800000 */
.L_x_125:
[----:B-1----:R-:W-:Y:S01]  /*3e40*/  @!P4 IMAD R11, R70, R23, R10 ;  /* 0x00000017460bc224 */ /* 0x002fe200078e020a */
[----:B------:R-:W-:Y:S04]  /*3e50*/  BSSY B1, `(.L_x_127) ;  /* 0x0000006000017945 */ /* 0x000fe80003800000 */
[----:B------:R1:W-:Y:S01]  /*3e60*/  @!P4 STG.E.U8 desc[UR38][R6.64+0x58], R11 ;  /* 0x0000580b0600c986 */ /* 0x0003e2000c101126 */
[----:B------:R-:W-:Y:S05]  /*3e70*/  @P3 BRA `(.L_x_128) ;  /* 0x00000000000c3947 */ /* 0x000fea0003800000 */
[----:B------:R-:W1:Y:S02]  /*3e80*/  LDG.E.U8 R160, desc[UR38][R8.64+0x59] ;  /* 0x0000592608a07981 */ /* 0x000e64000c1e1100 */
[----:B-1----:R-:W-:-:S05]  /*3e90*/  PRMT R11, R160, 0x8880, RZ ;  /* 0x00008880a00b7816 */ /* 0x002fca00000000ff */
[----:B------:R-:W-:-:S07]  /*3ea0*/  IMAD R10, R11, R22, RZ ;  /* 0x000000160b0a7224 */ /* 0x000fce00078e02ff */
.L_x_128:
[----:B------:R-:W-:Y:S05]  /*3eb0*/  BSYNC B1 ;  /* 0x0000000000017941 */ /* 0x000fea0003800000 */
.L_x_127:
[----:B------:R-:W-:Y:S01]  /*3ec0*/  @!P3 IMAD R71, R71, R23, R10 ;  /* 0x000000174747b224 */ /* 0x000fe200078e020a */
[----:B------:R-:W-:Y:S04]  /*3ed0*/  BSSY B1, `(.L_x_129) ;  /* 0x0000006000017945 */ /* 0x000fe80003800000 */
[----:B------:R0:W-:Y:S01]  /*3ee0*/  @!P3 STG.E.U8 desc[UR38][R6.64+0x59], R71 ;  /* 0x000059470600b986 */ /* 0x0001e2000c101126 */
[----:B------:R-:W-:Y:S05]  /*3ef0*/  @P5 BRA `(.L_x_130) ;  /* 0x00000000000c5947 */ /* 0x000fea0003800000 */
[----:B------:R-:W1:Y:S02]  /*3f00*/  LDG.E.U8 R160, desc[UR38][R2.64+0x60] ;  /* 0x0000602602a07981 */ /* 0x000e64000c1e1100 */
[----:B-1----:R-:W-:-:S05]  /*3f10*/  PRMT R11, R160, 0x8880, RZ ;  /* 0x00008880a00b7816 */ /* 0x002fca00000000ff */
[----:B------:R-:W-:-:S07]  /*3f20*/  IMAD R10, R11, R22, RZ ;  /* 0x000000160b0a7224 */ /* 0x000fce00078e02ff */
.L_x_130:
[----:B------:R-:W-:Y:S05]  /*3f30*/  BSYNC B1 ;  /* 0x0000000000017941 */ /* 0x000fea0003800000 */
.L_x_129:
[----:B-1----:R-:W-:Y:S01]  /*3f40*/  @!P5 IMAD R11, R72, R23, R10 ;  /* 0x00000017480bd224 */ /* 0x002fe200078e020a */
[----:B------:R-:W-:Y:S04]  /*3f50*/  BSSY B1, `(.L_x_131) ;  /* 0x0000006000017945 */ /* 0x000fe80003800000 */
[----:B------:R1:W-:Y:S01]  /*3f60*/  @!P5 STG.E.U8 desc[UR38][R4.64+0x60], R11 ;  /* 0x0000600b0400d986 */ /* 0x0003e2000c101126 */
[----:B------:R-:W-:Y:S05]  /*3f70*/  @P6 BRA `(.L_x_132) ;  /* 0x00000000000c6947 */ /* 0x000fea0003800000 */
[----:B------:R-:W1:Y:S02]  /*3f80*/  LDG.E.U8 R160, desc[UR38][R2.64+0x61] ;  /* 0x0000612602a07981 */ /* 0x000e64000c1e1100 */
[----:B-1----:R-:W-:-:S05]  /*3f90*/  PRMT R11, R160, 0x8880, RZ ;  /* 0x00008880a00b7816 */ /* 0x002fca00000000ff */
[----:B------:R-:W-:-:S07]  /*3fa0*/  IMAD R10, R11, R22, RZ ;  /* 0x000000160b0a7224 */ /* 0x000fce00078e02ff */
.L_x_132:
[----:B------:R-:W-:Y:S05]  /*3fb0*/  BSYNC B1 ;  /* 0x0000000000017941 */ /* 0x000fea0003800000 */
.L_x_131:
[----:B------:R-:W-:Y:S01]  /*3fc0*/  @!P6 IMAD R73, R73, R23, R10 ;  /* 0x000000174949e224 */ /* 0x000fe200078e020a */
[----:B------:R-:W-:Y:S04]  /*3fd0*/  BSSY B1, `(.L_x_133) ;  /* 0x0000006000017945 */ /* 0x000fe80003800000 */
[----:B------:R0:W-:Y:S01]  /*3fe0*/  @!P6 STG.E.U8 desc[UR38][R4.64+0x61], R73 ;  /* 0x000061490400e986 */ /* 0x0001e2000c101126 */
[----:B------:R-:W-:Y:S05]  /*3ff0*/  @P2 BRA `(.L_x_134) ;  /* 0x00000000000c2947 */ /* 0x000fea0003800000 */
[----:B------:R-:W1:Y:S02]  /*4000*/  LDG.E.U8 R160, desc[UR38][R8.64+0x60] ;  /* 0x0000602608a07981 */ /* 0x000e64000c1e1100 */
[----:B-1----:R-:W-:-:S05]  /*4010*/  PRMT R11, R160, 0x8880, RZ ;  /* 0x00008880a00b7816 */ /* 0x002fca00000000ff */
[----:B------:R-:W-:-:S07]  /*4020*/  IMAD R10, R11, R22, RZ ;  /* 0x000000160b0a7224 */ /* 0x000fce00078e02ff */
.L_x_134:
[----:B------:R-:W-:Y:S05]  /*4030*/  BSYNC B1 ;  /* 0x0000000000017941 */ /* 0x000fea0003800000 */
.L_x_133:
        /* <DEDUP_REMOVED lines=12> */
.L_x_136:
[----:B------:R-:W-:Y:S05]  /*4100*/  BSYNC B1 ;  /* 0x0000000000017941 */ /* 0x000fea0003800000 */
.L_x_135:
[----:B------:R-:W-:Y:S01]  /*4110*/  @!P4 IMAD R75, R75, R23, R10 ;  /* 0x000000174b4bc224 */ /* 0x000fe200078e020a */
[----:B------:R-:W-:Y:S04]  /*4120*/  BSSY B1, `(.L_x_137) ;  /* 0x0000006000017945 */ /* 0x000fe80003800000 */
[----:B------:R0:W-:Y:S01]  /*4130*/  @!P4 STG.E.U8 desc[UR38][R6.64+0x61], R75 ;  /* 0x0000614b0600c986 */ /* 0x0001e2000c101126 */
[----:B------:R-:W-:Y:S05]  /*4140*/  @P3 BRA `(.L_x_138) ;  /* 0x00000000000c3947 */ /* 0x000fea0003800000 */
[----:B------:R-:W1:Y:S02]  /*4150*/  LDG.E.U8 R160, desc[UR38][R2.64+0x68] ;  /* 0x0000682602a07981 */ /* 0x000e64000c1e1100 */
[----:B-1----:R-:W-:-:S05]  /*4160*/  PRMT R11, R160, 0x8880, RZ ;  /* 0x00008880a00b7816 */ /* 0x002fca00000000ff */
[----:B------:R-:W-:-:S07]  /*4170*/  IMAD R10, R11, R22, RZ ;  /* 0x000000160b0a7224 */ /* 0x000fce00078e02ff */
.L_x_138:
[----:B------:R-:W-:Y:S05]  /*4180*/  BSYNC B1 ;  /* 0x0000000000017941 */ /* 0x000fea0003800000 */
.L_x_137:
[----:B-1----:R-:W-:Y:S01]  /*4190*/  @!P3 IMAD R11, R76, R23, R10 ;  /* 0x000000174c0bb224 */ /* 0x002fe200078e020a */
[----:B------:R-:W-:Y:S04]  /*41a0*/  BSSY B1, `(.L_x_139) ;  /* 0x0000006000017945 */ /* 0x000fe80003800000 */
[----:B------:R1:W-:Y:S01]  /*41b0*/  @!P3 STG.E.U8 desc[UR38][R4.64+0x68], R11 ;  /* 0x0000680b0400b986 */ /* 0x0003e2000c101126 */
[----:B------:R-:W-:Y:S05]  /*41c0*/  @P5 BRA `(.L_x_140) ;  /* 0x00000000000c5947 */ /* 0x000fea0003800000 */
[----:B------:R-:W1:Y:S02]  /*41d0*/  LDG.E.U8 R160, desc[UR38][R2.64+0x69] ;  /* 0x0000692602a07981 */ /* 0x000e64000c1e1100 */
[----:B-1----:R-:W-:-:S05]  /*41e0*/  PRMT R11, R160, 0x8880, RZ ;  /* 0x00008880a00b7816 */ /* 0x002fca00000000ff */
[----:B------:R-:W-:-:S07]  /*41f0*/  IMAD R10, R11, R22, RZ ;  /* 0x000000160b0a7224 */ /* 0x000fce00078e02ff */
.L_x_140:
[----:B------:R-:W-:Y:S05]  /*4200*/  BSYNC B1 ;  /* 0x0000000000017941 */ /* 0x000fea0003800000 */
.L_x_139:
[----:B------:R-:W-:Y:S01]  /*4210*/  @!P5 IMAD R77, R77, R23, R10 ;  /* 0x000000174d4dd224 */ /* 0x000fe200078e020a */
[----:B------:R-:W-:Y:S04]  /*4220*/  BSSY B1, `(.L_x_141) ;  /* 0x0000006000017945 */ /* 0x000fe80003800000 */
[----:B------:R0:W-:Y:S01]  /*4230*/  @!P5 STG.E.U8 desc[UR38][R4.64+0x69], R77 ;  /* 0x0000694d0400d986 */ /* 0x0001e2000c101126 */
[----:B------:R-:W-:Y:S05]  /*4240*/  @P6 BRA `(.L_x_142) ;  /* 0x00000000000c6947 */ /* 0x000fea0003800000 */
[----:B------:R-:W1:Y:S02]  /*4250*/  LDG.E.U8 R160, desc[UR38][R8.64+0x68] ;  /* 0x0000682608a07981 */ /* 0x000e64000c1e1100 */
[----:B-1----:R-:W-:-:S05]  /*4260*/  PRMT R11, R160, 0x8880, RZ ;  /* 0x00008880a00b7816 */ /* 0x002fca00000000ff */
[----:B------:R-:W-:-:S07]  /*4270*/  IMAD R10, R11, R22, RZ ;  /* 0x000000160b0a7224 */ /* 0x000fce00078e02ff */
.L_x_142:
[----:B------:R-:W-:Y:S05]  /*4280*/  BSYNC B1 ;  /* 0x0000000000017941 */ /* 0x000fea0003800000 */
.L_x_141:
[----:B-1----:R-:W-:Y:S01]  /*4290*/  @!P6 IMAD R11, R78, R23, R10 ;  /* 0x000000174e0be224 */ /* 0x002fe200078e020a */
[----:B------:R-:W-:Y:S04]  /*42a0*/  BSSY B1, `(.L_x_143) ;  /* 0x0000006000017945 */ /* 0x000fe80003800000 */
[----:B------:R1:W-:Y:S01]  /*42b0*/  @!P6 STG.E.U8 desc[UR38][R6.64+0x68], R11 ;  /* 0x0000680b0600e986 */ /* 0x0003e2000c101126 */
[----:B------:R-:W-:Y:S05]  /*42c0*/  @P2 BRA `(.L_x_144) ;  /* 0x00000000000c2947 */ /* 0x000fea0003800000 */
[----:B------:R-:W1:Y:S02]  /*42d0*/  LDG.E.U8 R160, desc[UR38][R8.64+0x69] ;  /* 0x0000692608a07981 */ /* 0x000e64000c1e1100 */
[----:B-1----:R-:W-:-:S05]  /*42e0*/  PRMT R11, R160, 0x8880, RZ ;  /* 0x00008880a00b7816 */ /* 0x002fca00000000ff */
[----:B------:R-:W-:-:S07]  /*42f0*/  IMAD R10, R11, R22, RZ ;  /* 0x000000160b0a7224 */ /* 0x000fce00078e02ff */
.L_x_144:
[----:B------:R-:W-:Y:S05]  /*4300*/  BSYNC B1 ;  /* 0x0000000000017941 */ /* 0x000fea0003800000 */
.L_x_143:
        /* <DEDUP_REMOVED lines=12> */
.L_x_146:
[----:B------:R-:W-:Y:S05]  /*43d0*/  BSYNC B1 ;  /* 0x0000000000017941 */ /* 0x000fea0003800000 */
.L_x_145:
[----:B-1----:R-:W-:Y:S01]  /*43e0*/  @!P4 IMAD R11, R80, R23, R10 ;  /* 0x00000017500bc224 */ /* 0x002fe200078e020a */
[----:B------:R-:W-:Y:S04]  /*43f0*/  BSSY B1, `(.L_x_147) ;  /* 0x0000006000017945 */ /* 0x000fe80003800000 */
[----:B------:R1:W-:Y:S01]  /*4400*/  @!P4 STG.E.U8 desc[UR38][R4.64+0x70], R11 ;  /* 0x0000700b0400c986 */ /* 0x0003e2000c101126 */
[----:B------:R-:W-:Y:S05]  /*4410*/  @P3 BRA `(.L_x_148) ;  /* 0x00000000000c3947 */ /* 0x000fea0003800000 */
[----:B------:R-:W1:Y:S02]  /*4420*/  LDG.E.U8 R160, desc[UR38][R2.64+0x71] ;  /* 0x0000712602a07981 */ /* 0x000e64000c1e1100 */
[----:B-1----:R-:W-:-:S05]  /*4430*/  PRMT R11, R160, 0x8880, RZ ;  /* 0x00008880a00b7816 */ /* 0x002fca00000000ff */
[----:B------:R-:W-:-:S07]  /*4440*/  IMAD R10, R11, R22, RZ ;  /* 0x000000160b0a7224 */ /* 0x000fce00078e02ff */
.L_x_148:
[----:B------:R-:W-:Y:S05]  /*4450*/  BSYNC B1 ;  /* 0x0000000000017941 */ /* 0x000fea0003800000 */
.L_x_147:
[----:B------:R-:W-:Y:S01]  /*4460*/  @!P3 IMAD R81, R81, R23, R10 ;  /* 0x000000175151b224 */ /* 0x000fe200078e020a */
[----:B------:R-:W-:Y:S04]  /*4470*/  BSSY B1, `(.L_x_149) ;  /* 0x0000006000017945 */ /* 0x000fe80003800000 */
[----:B------:R0:W-:Y:S01]  /*4480*/  @!P3 STG.E.U8 desc[UR38][R4.64+0x71], R81 ;  /* 0x000071510400b986 */ /* 0x0001e2000c101126 */
[----:B------:R-:W-:Y:S05]  /*4490*/  @P5 BRA `(.L_x_150) ;  /* 0x00000000000c5947 */ /* 0x000fea0003800000 */
[----:B------:R-:W1:Y:S02]  /*44a0*/  LDG.E.U8 R160, desc[UR38][R8.64+0x70] ;  /* 0x0000702608a07981 */ /* 0x000e64000c1e1100 */
[----:B-1----:R-:W-:-:S05]  /*44b0*/  PRMT R11, R160, 0x8880, RZ ;  /* 0x00008880a00b7816 */ /* 0x002fca00000000ff */
[----:B------:R-:W-:-:S07]  /*44c0*/  IMAD R10, R11, R22, RZ ;  /* 0x000000160b0a7224 */ /* 0x000fce00078e02ff */
.L_x_150:
[----:B------:R-:W-:Y:S05]  /*44d0*/  BSYNC B1 ;  /* 0x0000000000017941 */ /* 0x000fea0003800000 */
.L_x_149:
[----:B-1----:R-:W-:Y:S01]  /*44e0*/  @!P5 IMAD R11, R82, R23, R10 ;  /* 0x00000017520bd224 */ /* 0x002fe200078e020a */
[----:B------:R-:W-:Y:S04]  /*44f0*/  BSSY B1, `(.L_x_151) ;  /* 0x0000006000017945 */ /* 0x000fe80003800000 */
[----:B------:R1:W-:Y:S01]  /*4500*/  @!P5 STG.E.U8 desc[UR38][R6.64+0x70], R11 ;  /* 0x0000700b0600d986 */ /* 0x0003e2000c101126 */
[----:B------:R-:W-:Y:S05]  /*4510*/  @P6 BRA `(.L_x_152) ;  /* 0x00000000000c6947 */ /* 0x000fea0003800000 */
[----:B------:R-:W1:Y:S02]  /*4520*/  LDG.E.U8 R160, desc[UR38][R8.64+0x71] ;  /* 0x0000712608a07981 */ /* 0x000e64000c1e1100 */
[----:B-1----:R-:W-:-:S05]  /*4530*/  PRMT R11, R160, 0x8880, RZ ;  /* 0x00008880a00b7816 */ /* 0x002fca00000000ff */
[----:B------:R-:W-:-:S07]  /*4540*/  IMAD R10, R11, R22, RZ ;  /* 0x000000160b0a7224 */ /* 0x000fce00078e02ff */
.L_x_152:
[----:B------:R-:W-:Y:S05]  /*4550*/  BSYNC B1 ;  /* 0x0000000000017941 */ /* 0x000fea0003800000 */
.L_x_151:
[----:B------:R-:W-:Y:S01]  /*4560*/  @!P6 IMAD R83, R83, R23, R10 ;  /* 0x000000175353e224 */ /* 0x000fe200078e020a */
[----:B------:R-:W-:Y:S04]  /*4570*/  BSSY B1, `(.L_x_153) ;  /* 0x0000006000017945 */ /* 0x000fe80003800000 */
[----:B------:R0:W-:Y:S01]  /*4580*/  @!P6 STG.E.U8 desc[UR38][R6.64+0x71], R83 ;  /* 0x000071530600e986 */ /* 0x0001e2000c101126 */
[----:B------:R-:W-:Y:S05]  /*4590*/  @P2 BRA `(.L_x_154) ;  /* 0x00000000000c2947 */ /* 0x000fea0003800000 */
[----:B------:R-:W1:Y:S02]  /*45a0*/  LDG.E.U8 R160, desc[UR38][R2.64+0x78] ;  /* 0x0000782602a07981 */ /* 0x000e64000c1e1100 */
[----:B-1----:R-:W-:-:S05]  /*45b0*/  PRMT R11, R160, 0x8880, RZ ;  /* 0x00008880a00b7816 */ /* 0x002fca00000000ff */
[----:B------:R-:W-:-:S07]  /*45c0*/  IMAD R10, R11, R22, RZ ;  /* 0x000000160b0a7224 */ /* 0x000fce00078e02ff */
.L_x_154:
[----:B------:R-:W-:Y:S05]  /*45d0*/  BSYNC B1 ;  /* 0x0000000000017941 */ /* 0x000fea0003800000 */
.L_x_153:
        /* <DEDUP_REMOVED lines=12> */
.L_x_156:
[----:B------:R-:W-:Y:S05]  /*46a0*/  BSYNC B1 ;  /* 0x0000000000017941 */ /* 0x000fea0003800000 */
.L_x_155:
[----:B------:R-:W-:Y:S01]  /*46b0*/  @!P4 IMAD R85, R85, R23, R10 ;  /* 0x000000175555c224 */ /* 0x000fe200078e020a */
[----:B------:R-:W-:Y:S04]  /*46c0*/  BSSY B1, `(.L_x_157) ;  /* 0x0000006000017945 */ /* 0x000fe80003800000 */
[----:B------:R0:W-:Y:S01]  /*46d0*/  @!P4 STG.E.U8 desc[UR38][R4.64+0x79], R85 ;  /* 0x000079550400c986 */ /* 0x0001e2000c101126 */
[----:B------:R-:W-:Y:S05]  /*46e0*/  @P3 BRA `(.L_x_158) ;  /* 0x00000000000c3947 */ /* 0x000fea0003800000 */
[----:B------:R-:W1:Y:S02]  /*46f0*/  LDG.E.U8 R160, desc[UR38][R8.64+0x78] ;  /* 0x0000782608a07981 */ /* 0x000e64000c1e1100 */
[----:B-1----:R-:W-:-:S05]  /*4700*/  PRMT R11, R160, 0x8880, RZ ;  /* 0x00008880a00b7816 */ /* 0x002fca00000000ff */
[----:B------:R-:W-:-:S07]  /*4710*/  IMAD R10, R11, R22, RZ ;  /* 0x000000160b0a7224 */ /* 0x000fce00078e02ff */
.L_x_158:
[----:B------:R-:W-:Y:S05]  /*4720*/  BSYNC B1 ;  /* 0x0000000000017941 */ /* 0x000fea0003800000 */
.L_x_157:
[----:B-1----:R-:W-:Y:S01]  /*4730*/  @!P3 IMAD R11, R86, R23, R10 ;  /* 0x00000017560bb224 */ /* 0x002fe200078e020a */
[----:B------:R-:W-:Y:S04]  /*4740*/  BSSY B1, `(.L_x_159) ;  /* 0x0000006000017945 */ /* 0x000fe80003800000 */
[----:B------:R1:W-:Y:S01]  /*4750*/  @!P3 STG.E.U8 desc[UR38][R6.64+0x78], R11 ;  /* 0x0000780b0600b986 */ /* 0x0003e2000c101126 */
[----:B------:R-:W-:Y:S05]  /*4760*/  @P5 BRA `(.L_x_160) ;  /* 0x00000000000c5947 */ /* 0x000fea0003800000 */
[----:B------:R-:W1:Y:S02]  /*4770*/  LDG.E.U8 R160, desc[UR38][R8.64+0x79] ;  /* 0x0000792608a07981 */ /* 0x000e64000c1e1100 */
[----:B-1----:R-:W-:-:S05]  /*4780*/  PRMT R11, R160, 0x8880, RZ ;  /* 0x00008880a00b7816 */ /* 0x002fca00000000ff */
[----:B------:R-:W-:-:S07]  /*4790*/  IMAD R10, R11, R22, RZ ;  /* 0x000000160b0a7224 */ /* 0x000fce00078e02ff */
.L_x_160:
[----:B------:R-:W-:Y:S05]  /*47a0*/  BSYNC B1 ;  /* 0x0000000000017941 */ /* 0x000fea0003800000 */
.L_x_159:
[----:B------:R-:W-:Y:S01]  /*47b0*/  @!P5 IMAD R87, R87, R23, R10 ;  /* 0x000000175757d224 */ /* 0x000fe200078e020a */
[----:B------:R-:W-:Y:S04]  /*47c0*/  BSSY B1, `(.L_x_161) ;  /* 0x0000006000017945 */ /* 0x000fe80003800000 */
[----:B------:R0:W-:Y:S01]  /*47d0*/  @!P5 STG.E.U8 desc[UR38][R6.64+0x79], R87 ;  /* 0x000079570600d986 */ /* 0x0001e2000c101126 */
[----:B------:R-:W-:Y:S05]  /*47e0*/  @P6 BRA `(.L_x_162) ;  /* 0x00000000000c6947 */ /* 0x000fea0003800000 */
[----:B------:R-:W1:Y:S02]  /*47f0*/  LDG.E.U8 R160, desc[UR38][R2.64+0x80] ;  /* 0x0000802602a07981 */ /* 0x000e64000c1e1100 */
[----:B-1----:R-:W-:-:S05]  /*4800*/  PRMT R11, R160, 0x8880, RZ ;  /* 0x00008880a00b7816 */ /* 0x002fca00000000ff */
[----:B------:R-:W-:-:S07]  /*4810*/  IMAD R10, R11, R22, RZ ;  /* 0x000000160b0a7224 */ /* 0x000fce00078e02ff */
.L_x_162:
[----:B------:R-:W-:Y:S05]  /*4820*/  BSYNC B1 ;  /* 0x0000000000017941 */ /* 0x000fea0003800000 */
.L_x_161:
[----:B-1----:R-:W-:Y:S01]  /*4830*/  @!P6 IMAD R11, R88, R23, R10 ;  /* 0x00000017580be224 */ /* 0x002fe200078e020a */
[----:B------:R-:W-:Y:S04]  /*4840*/  BSSY B1, `(.L_x_163) ;  /* 0x0000006000017945 */ /* 0x000fe80003800000 */
[----:B------:R1:W-:Y:S01]  /*4850*/  @!P6 STG.E.U8 desc[UR38][R4.64+0x80], R11 ;  /* 0x0000800b0400e986 */ /* 0x0003e2000c101126 */
[----:B------:R-:W-:Y:S05]  /*4860*/  @P2 BRA `(.L_x_164) ;  /* 0x00000000000c2947 */ /* 0x000fea0003800000 */
[----:B------:R-:W1:Y:S02]  /*4870*/  LDG.E.U8 R160, desc[UR38][R2.64+0x81] ;  /* 0x0000812602a07981 */ /* 0x000e64000c1e1100 */
[----:B-1----:R-:W-:-:S05]  /*4880*/  PRMT R11, R160, 0x8880, RZ ;  /* 0x00008880a00b7816 */ /* 0x002fca00000000ff */
[----:B------:R-:W-:-:S07]  /*4890*/  IMAD R10, R11, R22, RZ ;  /* 0x000000160b0a7224 */ /* 0x000fce00078e02ff */
.L_x_164:
[----:B------:R-:W-:Y:S05]  /*48a0*/  BSYNC B1 ;  /* 0x0000000000017941 */ /* 0x000fea0003800000 */
.L_x_163:
        /* <DEDUP_REMOVED lines=12> */
.L_x_166:
[----:B------:R-:W-:Y:S05]  /*4970*/  BSYNC B1 ;  /* 0x0000000000017941 */ /* 0x000fea0003800000 */
.L_x_165:
[----:B-1----:R-:W-:Y:S01]  /*4980*/  @!P4 IMAD R11, R90, R23, R10 ;  /* 0x000000175a0bc224 */ /* 0x002fe200078e020a */
[----:B------:R-:W-:Y:S04]  /*4990*/  BSSY B1, `(.L_x_167) ;  /* 0x0000006000017945 */ /* 0x000fe80003800000 */
[----:B------:R1:W-:Y:S01]  /*49a0*/  @!P4 STG.E.U8 desc[UR38][R6.64+0x80], R11 ;  /* 0x0000800b0600c986 */ /* 0x0003e2000c101126 */
[----:B------:R-:W-:Y:S05]  /*49b0*/  @P3 BRA `(.L_x_168) ;  /* 0x00000000000c3947 */ /* 0x000fea0003800000 */
[----:B------:R-:W1:Y:S02]  /*49c0*/  LDG.E.U8 R160, desc[UR38][R8.64+0x81] ;  /* 0x0000812608a07981 */ /* 0x000e64000c1e1100 */
[----:B-1----:R-:W-:-:S05]  /*49d0*/  PRMT R11, R160, 0x8880, RZ ;  /* 0x00008880a00b7816 */ /* 0x002fca00000000ff */
[----:B------:R-:W-:-:S07]  /*49e0*/  IMAD R10, R11, R22, RZ ;  /* 0x000000160b0a7224 */ /* 0x000fce00078e02ff */
.L_x_168:
[----:B------:R-:W-:Y:S05]  /*49f0*/  BSYNC B1 ;  /* 0x0000000000017941 */ /* 0x000fea0003800000 */
.L_x_167:
[----:B------:R-:W-:Y:S01]  /*4a00*/  @!P3 IMAD R91, R91, R23, R10 ;  /* 0x000000175b5bb224 */ /* 0x000fe200078e020a */
[----:B------:R-:W-:Y:S04]  /*4a10*/  BSSY B1, `(.L_x_169) ;  /* 0x0000006000017945 */ /* 0x000fe80003800000 */
[----:B------:R0:W-:Y:S01]  /*4a20*/  @!P3 STG.E.U8 desc[UR38][R6.64+0x81], R91 ;  /* 0x0000815b0600b986 */ /* 0x0001e2000c101126 */
[----:B------:R-:W-:Y:S05]  /*4a30*/  @P5 BRA `(.L_x_170) ;  /* 0x00000000000c5947 */ /* 0x000fea0003800000 */
[----:B------:R-:W1:Y:S02]  /*4a40*/  LDG.E.U8 R160, desc[UR38][R2.64+0x88] ;  /* 0x0000882602a07981 */ /* 0x000e64000c1e1100 */
[----:B-1----:R-:W-:-:S05]  /*4a50*/  PRMT R11, R160, 0x8880, RZ ;  /* 0x00008880a00b7816 */ /* 0x002fca00000000ff */
[----:B------:R-:W-:-:S07]  /*4a60*/  IMAD R10, R11, R22, RZ ;  /* 0x000000160b0a7224 */ /* 0x000fce00078e02ff */
.L_x_170:
[----:B------:R-:W-:Y:S05]  /*4a70*/  BSYNC B1 ;  /* 0x0000000000017941 */ /* 0x000fea0003800000 */
.L_x_169:
[----:B-1----:R-:W-:Y:S01]  /*4a80*/  @!P5 IMAD R11, R92, R23, R10 ;  /* 0x000000175c0bd224 */ /* 0x002fe200078e020a */
[----:B------:R-:W-:Y:S04]  /*4a90*/  BSSY B1, `(.L_x_171) ;  /* 0x0000006000017945 */ /* 0x000fe80003800000 */
[----:B------:R1:W-:Y:S01]  /*4aa0*/  @!P5 STG.E.U8 desc[UR38][R4.64+0x88], R11 ;  /* 0x0000880b0400d986 */ /* 0x0003e2000c101126 */
[----:B------:R-:W-:Y:S05]  /*4ab0*/  @P6 BRA `(.L_x_172) ;  /* 0x00000000000c6947 */ /* 0x000fea0003800000 */
[----:B------:R-:W1:Y:S02]  /*4ac0*/  LDG.E.U8 R160, desc[UR38][R2.64+0x89] ;  /* 0x0000892602a07981 */ /* 0x000e64000c1e1100 */
[----:B-1----:R-:W-:-:S05]  /*4ad0*/  PRMT R11, R160, 0x8880, RZ ;  /* 0x00008880a00b7816 */ /* 0x002fca00000000ff */
[----:B------:R-:W-:-:S07]  /*4ae0*/  IMAD R10, R11, R22, RZ ;  /* 0x000000160b0a7224 */ /* 0x000fce00078e02ff */
.L_x_172:
[----:B------:R-:W-:Y:S05]  /*4af0*/  BSYNC B1 ;  /* 0x0000000000017941 */ /* 0x000fea0003800000 */
.L_x_171:
[----:B------:R-:W-:Y:S01]  /*4b00*/  @!P6 IMAD R93, R93, R23, R10 ;  /* 0x000000175d5de224 */ /* 0x000fe200078e020a */
[----:B------:R-:W-:Y:S04]  /*4b10*/  BSSY B1, `(.L_x_173) ;  /* 0x0000006000017945 */ /* 0x000fe80003800000 */
[----:B------:R0:W-:Y:S01]  /*4b20*/  @!P6 STG.E.U8 desc[UR38][R4.64+0x89], R93 ;  /* 0x0000895d0400e986 */ /* 0x0001e2000c101126 */
[----:B------:R-:W-:Y:S05]  /*4b30*/  @P2 BRA `(.L_x_174) ;  /* 0x00000000000c2947 */ /* 0x000fea0003800000 */
[----:B------:R-:W1:Y:S02]  /*4b40*/  LDG.E.U8 R160, desc[UR38][R8.64+0x88] ;  /* 0x0000882608a07981 */ /* 0x000e64000c1e1100 */
[----:B-1----:R-:W-:-:S05]  /*4b50*/  PRMT R11, R160, 0x8880, RZ ;  /* 0x00008880a00b7816 */ /* 0x002fca00000000ff */
[----:B------:R-:W-:-:S07]  /*4b60*/  IMAD R10, R11, R22, RZ ;  /* 0x000000160b0a7224 */ /* 0x000fce00078e02ff */
.L_x_174:
[----:B------:R-:W-:Y:S05]  /*4b70*/  BSYNC B1 ;  /* 0x0000000000017941 */ /* 0x000fea0003800000 */
.L_x_173:
        /* <DEDUP_REMOVED lines=12> */
.L_x_176:
[----:B------:R-:W-:Y:S05]  /*4c40*/  BSYNC B1 ;  /* 0x0000000000017941 */ /* 0x000fea0003800000 */
.L_x_175:
[----:B------:R-:W-:Y:S01]  /*4c50*/  @!P4 IMAD R95, R95, R23, R10 ;  /* 0x000000175f5fc224 */ /* 0x000fe200078e020a */
[----:B------:R-:W-:Y:S04]  /*4c60*/  BSSY B1, `(.L_x_177) ;  /* 0x0000006000017945 */ /* 0x000fe80003800000 */
[----:B------:R0:W-:Y:S01]  /*4c70*/  @!P4 STG.E.U8 desc[UR38][R6.64+0x89], R95 ;  /* 0x0000895f0600c986 */ /* 0x0001e2000c101126 */
[----:B------:R-:W-:Y:S05]  /*4c80*/  @P3 BRA `(.L_x_178) ;  /* 0x00000000000c3947 */ /* 0x000fea0003800000 */
[----:B------:R-:W1:Y:S02]  /*4c90*/  LDG.E.U8 R160, desc[UR38][R2.64+0x90] ;  /* 0x0000902602a07981 */ /* 0x000e64000c1e1100 */
[----:B-1----:R-:W-:-:S05]  /*4ca0*/  PRMT R11, R160, 0x8880, RZ ;  /* 0x00008880a00b7816 */ /* 0x002fca00000000ff */
[----:B------:R-:W-:-:S07]  /*4cb0*/  IMAD R10, R11, R22, RZ ;  /* 0x000000160b0a7224 */ /* 0x000fce00078e02ff */
.L_x_178:
[----:B------:R-:W-:Y:S05]  /*4cc0*/  BSYNC B1 ;  /* 0x0000000000017941 */ /* 0x000fea0003800000 */
.L_x_177:
[----:B-1----:R-:W-:Y:S01]  /*4cd0*/  @!P3 IMAD R11, R96, R23, R10 ;  /* 0x00000017600bb224 */ /* 0x002fe200078e020a */
[----:B------:R-:W-:Y:S04]  /*4ce0*/  BSSY B1, `(.L_x_179) ;  /* 0x0000006000017945 */ /* 0x000fe80003800000 */
[----:B------:R1:W-:Y:S01]  /*4cf0*/  @!P3 STG.E.U8 desc[UR38][R4.64+0x90], R11 ;  /* 0x0000900b0400b986 */ /* 0x0003e2000c101126 */
[----:B------:R-:W-:Y:S05]  /*4d00*/  @P5 BRA `(.L_x_180) ;  /* 0x00000000000c5947 */ /* 0x000fea0003800000 */
[----:B------:R-:W1:Y:S02]  /*4d10*/  LDG.E.U8 R160, desc[UR38][R2.64+0x91] ;  /* 0x0000912602a07981 */ /* 0x000e64000c1e1100 */
[----:B-1----:R-:W-:-:S05]  /*4d20*/  PRMT R11, R160, 0x8880, RZ ;  /* 0x00008880a00b7816 */ /* 0x002fca00000000ff */
[----:B------:R-:W-:-:S07]  /*4d30*/  IMAD R10, R11, R22, RZ ;  /* 0x000000160b0a7224 */ /* 0x000fce00078e02ff */
.L_x_180:
[----:B------:R-:W-:Y:S05]  /*4d40*/  BSYNC B1 ;  /* 0x0000000000017941 */ /* 0x000fea0003800000 */
.L_x_179:
[----:B------:R-:W-:Y:S01]  /*4d50*/  @!P5 IMAD R97, R97, R23, R10 ;  /* 0x000000176161d224 */ /* 0x000fe200078e020a */
[----:B------:R-:W-:Y:S04]  /*4d60*/  BSSY B1, `(.L_x_181) ;  /* 0x0000006000017945 */ /* 0x000fe80003800000 */
[----:B------:R0:W-:Y:S01]  /*4d70*/  @!P5 STG.E.U8 desc[UR38][R4.64+0x91], R97 ;  /* 0x000091610400d986 */ /* 0x0001e2000c101126 */
[----:B------:R-:W-:Y:S05]  /*4d80*/  @P6 BRA `(.L_x_182) ;  /* 0x00000000000c6947 */ /* 0x000fea0003800000 */
[----:B------:R-:W1:Y:S02]  /*4d90*/  LDG.E.U8 R160, desc[UR38][R8.64+0x90] ;  /* 0x0000902608a07981 */ /* 0x000e64000c1e1100 */
[----:B-1----:R-:W-:-:S05]  /*4da0*/  PRMT R11, R160, 0x8880, RZ ;  /* 0x00008880a00b7816 */ /* 0x002fca00000000ff */
[----:B------:R-:W-:-:S07]  /*4db0*/  IMAD R10, R11, R22, RZ ;  /* 0x000000160b0a7224 */ /* 0x000fce00078e02ff */
.L_x_182:
[----:B------:R-:W-:Y:S05]  /*4dc0*/  BSYNC B1 ;  /* 0x0000000000017941 */ /* 0x000fea0003800000 */
.L_x_181:
[----:B-1----:R-:W-:Y:S01]  /*4dd0*/  @!P6 IMAD R11, R98, R23, R10 ;  /* 0x00000017620be224 */ /* 0x002fe200078e020a */
[----:B------:R-:W-:Y:S04]  /*4de0*/  BSSY B1, `(.L_x_183) ;  /* 0x0000006000017945 */ /* 0x000fe80003800000 */
[----:B------:R1:W-:Y:S01]  /*4df0*/  @!P6 STG.E.U8 desc[UR38][R6.64+0x90], R11 ;  /* 0x0000900b0600e986 */ /* 0x0003e2000c101126 */
[----:B------:R-:W-:Y:S05]  /*4e00*/  @P2 BRA `(.L_x_184) ;  /* 0x00000000000c2947 */ /* 0x000fea0003800000 */
[----:B------:R-:W1:Y:S02]  /*4e10*/  LDG.E.U8 R160, desc[UR38][R8.64+0x91] ;  /* 0x0000912608a07981 */ /* 0x000e64000c1e1100 */
[----:B-1----:R-:W-:-:S05]  /*4e20*/  PRMT R11, R160, 0x8880, RZ ;  /* 0x00008880a00b7816 */ /* 0x002fca00000000ff */
[----:B------:R-:W-:-:S07]  /*4e30*/  IMAD R10, R11, R22, RZ ;  /* 0x000000160b0a7224 */ /* 0x000fce00078e02ff */
.L_x_184:
[----:B------:R-:W-:Y:S05]  /*4e40*/  BSYNC B1 ;  /* 0x0000000000017941 */ /* 0x000fea0003800000 */
.L_x_183:
        /* <DEDUP_REMOVED lines=12> */
.L_x_186:
[----:B------:R-:W-:Y:S05]  /*4f10*/  BSYNC B1 ;  /* 0x0000000000017941 */ /* 0x000fea0003800000 */
.L_x_185:
[----:B-1----:R-:W-:Y:S01]  /*4f20*/  @!P4 IMAD R11, R100, R23, R10 ;  /* 0x00000017640bc224 */ /* 0x002fe200078e020a */
[----:B------:R-:W-:Y:S04]  /*4f30*/  BSSY B1, `(.L_x_187) ;  /* 0x0000006000017945 */ /* 0x000fe80003800000 */
[----:B------:R1:W-:Y:S01]  /*4f40*/  @!P4 STG.E.U8 desc[UR38][R4.64+0x98], R11 ;  /* 0x0000980b0400c986 */ /* 0x0003e2000c101126 */
[----:B------:R-:W-:Y:S05]  /*4f50*/  @P3 BRA `(.L_x_188) ;  /* 0x00000000000c3947 */ /* 0x000fea0003800000 */
[----:B------:R-:W1:Y:S02]  /*4f60*/  LDG.E.U8 R160, desc[UR38][R2.64+0x99] ;  /* 0x0000992602a07981 */ /* 0x000e64000c1e1100 */
[----:B-1----:R-:W-:-:S05]  /*4f70*/  PRMT R11, R160, 0x8880, RZ ;  /* 0x00008880a00b7816 */ /* 0x002fca00000000ff */
[----:B------:R-:W-:-:S07]  /*4f80*/  IMAD R10, R11, R22, RZ ;  /* 0x000000160b0a7224 */ /* 0x000fce00078e02ff */
.L_x_188:
[----:B------:R-:W-:Y:S05]  /*4f90*/  BSYNC B1 ;  /* 0x0000000000017941 */ /* 0x000fea0003800000 */
.L_x_187:
[----:B------:R-:W-:Y:S01]  /*4fa0*/  @!P3 IMAD R101, R101, R23, R10 ;  /* 0x000000176565b224 */ /* 0x000fe200078e020a */
[----:B------:R-:W-:Y:S04]  /*4fb0*/  BSSY B1, `(.L_x_189) ;  /* 0x0000006000017945 */ /* 0x000fe80003800000 */
[----:B------:R0:W-:Y:S01]  /*4fc0*/  @!P3 STG.E.U8 desc[UR38][R4.64+0x99], R101 ;  /* 0x000099650400b986 */ /* 0x0001e2000c101126 */
[----:B------:R-:W-:Y:S05]  /*4fd0*/  @P5 BRA `(.L_x_190) ;  /* 0x00000000000c5947 */ /* 0x000fea0003800000 */
[----:B------:R-:W1:Y:S02]  /*4fe0*/  LDG.E.U8 R160, desc[UR38][R8.64+0x98] ;  /* 0x0000982608a07981 */ /* 0x000e64000c1e1100 */
[----:B-1----:R-:W-:-:S05]  /*4ff0*/  PRMT R11, R160, 0x8880, RZ ;  /* 0x00008880a00b7816 */ /* 0x002fca00000000ff */
[----:B------:R-:W-:-:S07]  /*5000*/  IMAD R10, R11, R22, RZ ;  /* 0x000000160b0a7224 */ /* 0x000fce00078e02ff */
.L_x_190:
[----:B------:R-:W-:Y:S05]  /*5010*/  BSYNC B1 ;  /* 0x0000000000017941 */ /* 0x000fea0003800000 */
.L_x_189:
[----:B-1----:R-:W-:Y:S01]  /*5020*/  @!P5 IMAD R11, R102, R23, R10 ;  /* 0x00000017660bd224 */ /* 0x002fe200078e020a */
[----:B------:R-:W-:Y:S04]  /*5030*/  BSSY B1, `(.L_x_191) ;  /* 0x0000006000017945 */ /* 0x000fe80003800000 */
[----:B------:R1:W-:Y:S01]  /*5040*/  @!P5 STG.E.U8 desc[UR38][R6.64+0x98], R11 ;  /* 0x0000980b0600d986 */ /* 0x0003e2000c101126 */
[----:B------:R-:W-:Y:S05]  /*5050*/  @P6 BRA `(.L_x_192) ;  /* 0x00000000000c6947 */ /* 0x000fea0003800000 */
[----:B------:R-:W1:Y:S02]  /*5060*/  LDG.E.U8 R160, desc[UR38][R8.64+0x99] ;  /* 0x0000992608a07981 */ /* 0x000e64000c1e1100 */
[----:B-1----:R-:W-:-:S05]  /*5070*/  PRMT R11, R160, 0x8880, RZ ;  /* 0x00008880a00b7816 */ /* 0x002fca00000000ff */
[----:B------:R-:W-:-:S07]  /*5080*/  IMAD R10, R11, R22, RZ ;  /* 0x000000160b0a7224 */ /* 0x000fce00078e02ff */
.L_x_192:
[----:B------:R-:W-:Y:S05]  /*5090*/  BSYNC B1 ;  /* 0x0000000000017941 */ /* 0x000fea0003800000 */
.L_x_191:
[----:B------:R-:W-:Y:S01]  /*50a0*/  @!P6 IMAD R103, R103, R23, R10 ;  /* 0x000000176767e224 */ /* 0x000fe200078e020a */
[----:B------:R-:W-:Y:S04]  /*50b0*/  BSSY B1, `(.L_x_193) ;  /* 0x0000006000017945 */ /* 0x000fe80003800000 */
[----:B------:R0:W-:Y:S01]  /*50c0*/  @!P6 STG.E.U8 desc[UR38][R6.64+0x99], R103 ;  /* 0x000099670600e986 */ /* 0x0001e2000c101126 */
[----:B------:R-:W-:Y:S05]  /*50d0*/  @P2 BRA `(.L_x_194) ;  /* 0x00000000000c2947 */ /* 0x000fea0003800000 */
[----:B------:R-:W1:Y:S02]  /*50e0*/  LDG.E.U8 R160, desc[UR38][R2.64+0xa0] ;  /* 0x0000a02602a07981 */ /* 0x000e64000c1e1100 */
[----:B-1----:R-:W-:-:S05]  /*50f0*/  PRMT R11, R160, 0x8880, RZ ;  /* 0x00008880a00b7816 */ /* 0x002fca00000000ff */
[----:B------:R-:W-:-:S07]  /*5100*/  IMAD R10, R11, R22, RZ ;  /* 0x000000160b0a7224 */ /* 0x000fce00078e02ff */
.L_x_194:
[----:B------:R-:W-:Y:S05]  /*5110*/  BSYNC B1 ;  /* 0x0000000000017941 */ /* 0x000fea0003800000 */
.L_x_193:
        /* <DEDUP_REMOVED lines=12> */
.L_x_196:
[----:B------:R-:W-:Y:S05]  /*51e0*/  BSYNC B1 ;  /* 0x0000000000017941 */ /* 0x000fea0003800000 */
.L_x_195:
[----:B------:R-:W-:Y:S01]  /*51f0*/  @!P4 IMAD R105, R105, R23, R10 ;  /* 0x000000176969c224 */ /* 0x000fe200078e020a */
[----:B------:R-:W-:Y:S04]  /*5200*/  BSSY B1, `(.L_x_197) ;  /* 0x0000006000017945 */ /* 0x000fe80003800000 */
[----:B------:R0:W-:Y:S01]  /*5210*/  @!P4 STG.E.U8 desc[UR38][R4.64+0xa1], R105 ;  /* 0x0000a1690400c986 */ /* 0x0001e2000c101126 */
[----:B------:R-:W-:Y:S05]  /*5220*/  @P3 BRA `(.L_x_198) ;  /* 0x00000000000c3947 */ /* 0x000fea0003800000 */
[----:B------:R-:W1:Y:S02]  /*5230*/  LDG.E.U8 R160, desc[UR38][R8.64+0xa0] ;  /* 0x0000a02608a07981 */ /* 0x000e64000c1e1100 */
[----:B-1----:R-:W-:-:S05]  /*5240*/  PRMT R11, R160, 0x8880, RZ ;  /* 0x00008880a00b7816 */ /* 0x002fca00000000ff */
[----:B------:R-:W-:-:S07]  /*5250*/  IMAD R10, R11, R22, RZ ;  /* 0x000000160b0a7224 */ /* 0x000fce00078e02ff */
.L_x_198:
[----:B------:R-:W-:Y:S05]  /*5260*/  BSYNC B1 ;  /* 0x0000000000017941 */ /* 0x000fea0003800000 */
.L_x_197:
[----:B-1----:R-:W-:Y:S01]  /*5270*/  @!P3 IMAD R11, R106, R23, R10 ;  /* 0x000000176a0bb224 */ /* 0x002fe200078e020a */
[----:B------:R-:W-:Y:S04]  /*5280*/  BSSY B1, `(.L_x_199) ;  /* 0x0000006000017945 */ /* 0x000fe80003800000 */
[----:B------:R1:W-:Y:S01]  /*5290*/  @!P3 STG.E.U8 desc[UR38][R6.64+0xa0], R11 ;  /* 0x0000a00b0600b986 */ /* 0x0003e2000c101126 */
[----:B------:R-:W-:Y:S05]  /*52a0*/  @P5 BRA `(.L_x_200) ;  /* 0x00000000000c5947 */ /* 0x000fea0003800000 */
[----:B------:R-:W1:Y:S02]  /*52b0*/  LDG.E.U8 R160, desc[UR38][R8.64+0xa1] ;  /* 0x0000a12608a07981 */ /* 0x000e64000c1e1100 */
[----:B-1----:R-:W-:-:S05]  /*52c0*/  PRMT R11, R160, 0x8880, RZ ;  /* 0x00008880a00b7816 */ /* 0x002fca00000000ff */
[----:B------:R-:W-:-:S07]  /*52d0*/  IMAD R10, R11, R22, RZ ;  /* 0x000000160b0a7224 */ /* 0x000fce00078e02ff */
.L_x_200:
[----:B------:R-:W-:Y:S05]  /*52e0*/  BSYNC B1 ;  /* 0x0000000000017941 */ /* 0x000fea0003800000 */
.L_x_199:
[----:B------:R-:W-:Y:S01]  /*52f0*/  @!P5 IMAD R107, R107, R23, R10 ;  /* 0x000000176b6bd224 */ /* 0x000fe200078e020a */
[----:B------:R-:W-:Y:S04]  /*5300*/  BSSY B1, `(.L_x_201) ;  /* 0x0000006000017945 */ /* 0x000fe80003800000 */
[----:B------:R0:W-:Y:S01]  /*5310*/  @!P5 STG.E.U8 desc[UR38][R6.64+0xa1], R107 ;  /* 0x0000a16b0600d986 */ /* 0x0001e2000c101126 */
[----:B------:R-:W-:Y:S05]  /*5320*/  @P6 BRA `(.L_x_202) ;  /* 0x00000000000c6947 */ /* 0x000fea0003800000 */
[----:B------:R-:W1:Y:S02]  /*5330*/  LDG.E.U8 R160, desc[UR38][R2.64+0xa8] ;  /* 0x0000a82602a07981 */ /* 0x000e64000c1e1100 */
[----:B-1----:R-:W-:-:S05]  /*5340*/  PRMT R11, R160, 0x8880, RZ ;  /* 0x00008880a00b7816 */ /* 0x002fca00000000ff */
[----:B------:R-:W-:-:S07]  /*5350*/  IMAD R10, R11, R22, RZ ;  /* 0x000000160b0a7224 */ /* 0x000fce00078e02ff */
.L_x_202:
[----:B------:R-:W-:Y:S05]  /*5360*/  BSYNC B1 ;  /* 0x0000000000017941 */ /* 0x000fea0003800000 */
.L_x_201:
[----:B-1----:R-:W-:Y:S01]  /*5370*/  @!P6 IMAD R11, R108, R23, R10 ;  /* 0x000000176c0be224 */ /* 0x002fe200078e020a */
[----:B------:R-:W-:Y:S04]  /*5380*/  BSSY B1, `(.L_x_203) ;  /* 0x0000006000017945 */ /* 0x000fe80003800000 */
[----:B------:R1:W-:Y:S01]  /*5390*/  @!P6 STG.E.U8 desc[UR38][R4.64+0xa8], R11 ;  /* 0x0000a80b0400e986 */ /* 0x0003e2000c101126 */
[----:B------:R-:W-:Y:S05]  /*53a0*/  @P2 BRA `(.L_x_204) ;  /* 0x00000000000c2947 */ /* 0x000fea0003800000 */
[----:B------:R-:W1:Y:S02]  /*53b0*/  LDG.E.U8 R160, desc[UR38][R2.64+0xa9] ;  /* 0x0000a92602a07981 */ /* 0x000e64000c1e1100 */
[----:B-1----:R-:W-:-:S05]  /*53c0*/  PRMT R11, R160, 0x8880, RZ ;  /* 0x00008880a00b7816 */ /* 0x002fca00000000ff */
[----:B------:R-:W-:-:S07]  /*53d0*/  IMAD R10, R11, R22, RZ ;  /* 0x000000160b0a7224 */ /* 0x000fce00078e02ff */
.L_x_204:
[----:B------:R-:W-:Y:S05]  /*53e0*/  BSYNC B1 ;  /* 0x0000000000017941 */ /* 0x000fea0003800000 */
.L_x_203:
        /* <DEDUP_REMOVED lines=12> */
.L_x_206:
[----:B------:R-:W-:Y:S05]  /*54b0*/  BSYNC B1 ;  /* 0x0000000000017941 */ /* 0x000fea0003800000 */
.L_x_205:
[----:B-1----:R-:W-:Y:S01]  /*54c0*/  @!P4 IMAD R11, R110, R23, R10 ;  /* 0x000000176e0bc224 */ /* 0x002fe200078e020a */
[----:B------:R-:W-:Y:S04]  /*54d0*/  BSSY B1, `(.L_x_207) ;  /* 0x0000006000017945 */ /* 0x000fe80003800000 */
[----:B------:R1:W-:Y:S01]  /*54e0*/  @!P4 STG.E.U8 desc[UR38][R6.64+0xa8], R11 ;  /* 0x0000a80b0600c986 */ /* 0x0003e2000c101126 */
[----:B------:R-:W-:Y:S05]  /*54f0*/  @P3 BRA `(.L_x_208) ;  /* 0x00000000000c3947 */ /* 0x000fea0003800000 */
[----:B------:R-:W1:Y:S02]  /*5500*/  LDG.E.U8 R160, desc[UR38][R8.64+0xa9] ;  /* 0x0000a92608a07981 */ /* 0x000e64000c1e1100 */
[----:B-1----:R-:W-:-:S05]  /*5510*/  PRMT R11, R160, 0x8880, RZ ;  /* 0x00008880a00b7816 */ /* 0x002fca00000000ff */
[----:B------:R-:W-:-:S07]  /*5520*/  IMAD R10, R11, R22, RZ ;  /* 0x000000160b0a7224 */ /* 0x000fce00078e02ff */
.L_x_208:
[----:B------:R-:W-:Y:S05]  /*5530*/  BSYNC B1 ;  /* 0x0000000000017941 */ /* 0x000fea0003800000 */
.L_x_207:
[----:B------:R-:W-:Y:S01]  /*5540*/  @!P3 IMAD R111, R111, R23, R10 ;  /* 0x000000176f6fb224 */ /* 0x000fe200078e020a */
[----:B------:R-:W-:Y:S04]  /*5550*/  BSSY B1, `(.L_x_209) ;  /* 0x0000006000017945 */ /* 0x000fe80003800000 */
[----:B------:R0:W-:Y:S01]  /*5560*/  @!P3 STG.E.U8 desc[UR38][R6.64+0xa9], R111 ;  /* 0x0000a96f0600b986 */ /* 0x0001e2000c101126 */
[----:B------:R-:W-:Y:S05]  /*5570*/  @P5 BRA `(.L_x_210) ;  /* 0x00000000000c5947 */ /* 0x000fea0003800000 */
[----:B------:R-:W1:Y:S02]  /*5580*/  LDG.E.U8 R160, desc[UR38][R2.64+0xb0] ;  /* 0x0000b02602a07981 */ /* 0x000e64000c1e1100 */
[----:B-1----:R-:W-:-:S05]  /*5590*/  PRMT R11, R160, 0x8880, RZ ;  /* 0x00008880a00b7816 */ /* 0x002fca00000000ff */
[----:B------:R-:W-:-:S07]  /*55a0*/  IMAD R10, R11, R22, RZ ;  /* 0x000000160b0a7224 */ /* 0x000fce00078e02ff */
.L_x_210:
[----:B------:R-:W-:Y:S05]  /*55b0*/  BSYNC B1 ;  /* 0x0000000000017941 */ /* 0x000fea0003800000 */
.L_x_209:
[----:B-1----:R-:W-:Y:S01]  /*55c0*/  @!P5 IMAD R11, R112, R23, R10 ;  /* 0x00000017700bd224 */ /* 0x002fe200078e020a */
[----:B------:R-:W-:Y:S04]  /*55d0*/  BSSY B1, `(.L_x_211) ;  /* 0x0000006000017945 */ /* 0x000fe80003800000 */
[----:B------:R1:W-:Y:S01]  /*55e0*/  @!P5 STG.E.U8 desc[UR38][R4.64+0xb0], R11 ;  /* 0x0000b00b0400d986 */ /* 0x0003e2000c101126 */
[----:B------:R-:W-:Y:S05]  /*55f0*/  @P6 BRA `(.L_x_212) ;  /* 0x00000000000c6947 */ /* 0x000fea0003800000 */
[----:B------:R-:W1:Y:S02]  /*5600*/  LDG.E.U8 R160, desc[UR38][R2.64+0xb1] ;  /* 0x0000b12602a07981 */ /* 0x000e64000c1e1100 */
[----:B-1----:R-:W-:-:S05]  /*5610*/  PRMT R11, R160, 0x8880, RZ ;  /* 0x00008880a00b7816 */ /* 0x002fca00000000ff */
[----:B------:R-:W-:-:S07]  /*5620*/  IMAD R10, R11, R22, RZ ;  /* 0x000000160b0a7224 */ /* 0x000fce00078e02ff */
.L_x_212:
[----:B------:R-:W-:Y:S05]  /*5630*/  BSYNC B1 ;  /* 0x0000000000017941 */ /* 0x000fea0003800000 */
.L_x_211:
[----:B------:R-:W-:Y:S01]  /*5640*/  @!P6 IMAD R113, R113, R23, R10 ;  /* 0x000000177171e224 */ /* 0x000fe200078e020a */
[----:B------:R-:W-:Y:S04]  /*5650*/  BSSY B1, `(.L_x_213) ;  /* 0x0000006000017945 */ /* 0x000fe80003800000 */
[----:B------:R0:W-:Y:S01]  /*5660*/  @!P6 STG.E.U8 desc[UR38][R4.64+0xb1], R113 ;  /* 0x0000b1710400e986 */ /* 0x0001e2000c101126 */
[----:B------:R-:W-:Y:S05]  /*5670*/  @P2 BRA `(.L_x_214) ;  /* 0x00000000000c2947 */ /* 0x000fea0003800000 */
[----:B------:R-:W1:Y:S02]  /*5680*/  LDG.E.U8 R160, desc[UR38][R8.64+0xb0] ;  /* 0x0000b02608a07981 */ /* 0x000e64000c1e1100 */
[----:B-1----:R-:W-:-:S05]  /*5690*/  PRMT R11, R160, 0x8880, RZ ;  /* 0x00008880a00b7816 */ /* 0x002fca00000000ff */
[----:B------:R-:W-:-:S07]  /*56a0*/  IMAD R10, R11, R22, RZ ;  /* 0x000000160b0a7224 */ /* 0x000fce00078e02ff */
.L_x_214:
[----:B------:R-:W-:Y:S05]  /*56b0*/  BSYNC B1 ;  /* 0x0000000000017941 */ /* 0x000fea0003800000 */
.L_x_213:
        /* <DEDUP_REMOVED lines=12> */
.L_x_216:
[----:B------:R-:W-:Y:S05]  /*5780*/  BSYNC B1 ;  /* 0x0000000000017941 */ /* 0x000fea0003800000 */
.L_x_215:
[----:B------:R-:W-:Y:S01]  /*5790*/  @!P4 IMAD R115, R115, R23, R10 ;  /* 0x000000177373c224 */ /* 0x000fe200078e020a */
[----:B------:R-:W-:Y:S04]  /*57a0*/  BSSY B1, `(.L_x_217) ;  /* 0x0000006000017945 */ /* 0x000fe80003800000 */
[----:B------:R0:W-:Y:S01]  /*57b0*/  @!P4 STG.E.U8 desc[UR38][R6.64+0xb1], R115 ;  /* 0x0000b1730600c986 */ /* 0x0001e2000c101126 */
[----:B------:R-:W-:Y:S05]  /*57c0*/  @P3 BRA `(.L_x_218) ;  /* 0x00000000000c3947 */ /* 0x000fea0003800000 */
[----:B------:R-:W1:Y:S02]  /*57d0*/  LDG.E.U8 R160, desc[UR38][R2.64+0xb8] ;  /* 0x0000b82602a07981 */ /* 0x000e64000c1e1100 */
[----:B-1----:R-:W-:-:S05]  /*57e0*/  PRMT R11, R160, 0x8880, RZ ;  /* 0x00008880a00b7816 */ /* 0x002fca00000000ff */
[----:B------:R-:W-:-:S07]  /*57f0*/  IMAD R10, R11, R22, RZ ;  /* 0x000000160b0a7224 */ /* 0x000fce00078e02ff */
.L_x_218:
[----:B------:R-:W-:Y:S05]  /*5800*/  BSYNC B1 ;  /* 0x0000000000017941 */ /* 0x000fea0003800000 */
.L_x_217:
[----:B-1----:R-:W-:Y:S01]  /*5810*/  @!P3 IMAD R11, R116, R23, R10 ;  /* 0x00000017740bb224 */ /* 0x002fe200078e020a */
[----:B------:R-:W-:Y:S04]  /*5820*/  BSSY B1, `(.L_x_219) ;  /* 0x0000006000017945 */ /* 0x000fe80003800000 */
[----:B------:R1:W-:Y:S01]  /*5830*/  @!P3 STG.E.U8 desc[UR38][R4.64+0xb8], R11 ;  /* 0x0000b80b0400b986 */ /* 0x0003e2000c101126 */
[----:B------:R-:W-:Y:S05]  /*5840*/  @P5 BRA `(.L_x_220) ;  /* 0x00000000000c5947 */ /* 0x000fea0003800000 */
[----:B------:R-:W1:Y:S02]  /*5850*/  LDG.E.U8 R160, desc[UR38][R2.64+0xb9] ;  /* 0x0000b92602a07981 */ /* 0x000e64000c1e1100 */
[----:B-1----:R-:W-:-:S05]  /*5860*/  PRMT R11, R160, 0x8880, RZ ;  /* 0x00008880a00b7816 */ /* 0x002fca00000000ff */
[----:B------:R-:W-:-:S07]  /*5870*/  IMAD R10, R11, R22, RZ ;  /* 0x000000160b0a7224 */ /* 0x000fce00078e02ff */
.L_x_220:
[----:B------:R-:W-:Y:S05]  /*5880*/  BSYNC B1 ;  /* 0x0000000000017941 */ /* 0x000fea0003800000 */
.L_x_219:
[----:B------:R-:W-:Y:S01]  /*5890*/  @!P5 IMAD R117, R117, R23, R10 ;  /* 0x000000177575d224 */ /* 0x000fe200078e020a */
[----:B------:R-:W-:Y:S04]  /*58a0*/  BSSY B1, `(.L_x_221) ;  /* 0x0000006000017945 */ /* 0x000fe80003800000 */
[----:B------:R0:W-:Y:S01]  /*58b0*/  @!P5 STG.E.U8 desc[UR38][R4.64+0xb9], R117 ;  /* 0x0000b9750400d986 */ /* 0x0001e2000c101126 */
[----:B------:R-:W-:Y:S05]  /*58c0*/  @P6 BRA `(.L_x_222) ;  /* 0x00000000000c6947 */ /* 0x000fea0003800000 */
[----:B------:R-:W1:Y:S02]  /*58d0*/  LDG.E.U8 R160, desc[UR38][R8.64+0xb8] ;  /* 0x0000b82608a07981 */ /* 0x000e64000c1e1100 */
[----:B-1----:R-:W-:-:S05]  /*58e0*/  PRMT R11, R160, 0x8880, RZ ;  /* 0x00008880a00b7816 */ /* 0x002fca00000000ff */
[----:B------:R-:W-:-:S07]  /*58f0*/  IMAD R10, R11, R22, RZ ;  /* 0x000000160b0a7224 */ /* 0x000fce00078e02ff */
.L_x_222:
[----:B------:R-:W-:Y:S05]  /*5900*/  BSYNC B1 ;  /* 0x0000000000017941 */ /* 0x000fea0003800000 */
.L_x_221:
[----:B-1----:R-:W-:Y:S01]  /*5910*/  @!P6 IMAD R11, R118, R23, R10 ;  /* 0x00000017760be224 */ /* 0x002fe200078e020a */
[----:B------:R-:W-:Y:S04]  /*5920*/  BSSY B1, `(.L_x_223) ;  /* 0x0000006000017945 */ /* 0x000fe80003800000 */
[----:B------:R1:W-:Y:S01]  /*5930*/  @!P6 STG.E.U8 desc[UR38][R6.64+0xb8], R11 ;  /* 0x0000b80b0600e986 */ /* 0x0003e2000c101126 */
[----:B------:R-:W-:Y:S05]  /*5940*/  @P2 BRA `(.L_x_224) ;  /* 0x00000000000c2947 */ /* 0x000fea0003800000 */
[----:B------:R-:W1:Y:S02]  /*5950*/  LDG.E.U8 R160, desc[UR38][R8.64+0xb9] ;  /* 0x0000b92608a07981 */ /* 0x000e64000c1e1100 */
[----:B-1----:R-:W-:-:S05]  /*5960*/  PRMT R11, R160, 0x8880, RZ ;  /* 0x00008880a00b7816 */ /* 0x002fca00000000ff */
[----:B------:R-:W-:-:S07]  /*5970*/  IMAD R10, R11, R22, RZ ;  /* 0x000000160b0a7224 */ /* 0x000fce00078e02ff */
.L_x_224:
[----:B------:R-:W-:Y:S05]  /*5980*/  BSYNC B1 ;  /* 0x0000000000017941 */ /* 0x000fea0003800000 */
.L_x_223:
        /* <DEDUP_REMOVED lines=12> */
.L_x_226:
[----:B------:R-:W-:Y:S05]  /*5a50*/  BSYNC B1 ;  /* 0x0000000000017941 */ /* 0x000fea0003800000 */
.L_x_225:
[----:B-1----:R-:W-:Y:S01]  /*5a60*/  @!P4 IMAD R11, R120, R23, R10 ;  /* 0x00000017780bc224 */ /* 0x002fe200078e020a */
[----:B------:R-:W-:Y:S04]  /*5a70*/  BSSY B1, `(.L_x_227) ;  /* 0x0000006000017945 */ /* 0x000fe80003800000 */
[----:B------:R1:W-:Y:S01]  /*5a80*/  @!P4 STG.E.U8 desc[UR38][R4.64+0xc0], R11 ;  /* 0x0000c00b0400c986 */ /* 0x0003e2000c101126 */
[----:B------:R-:W-:Y:S05]  /*5a90*/  @P3 BRA `(.L_x_228) ;  /* 0x00000000000c3947 */ /* 0x000fea0003800000 */
[----:B------:R-:W1:Y:S02]  /*5aa0*/  LDG.E.U8 R160, desc[UR38][R2.64+0xc1] ;  /* 0x0000c12602a07981 */ /* 0x000e64000c1e1100 */
[----:B-1----:R-:W-:-:S05]  /*5ab0*/  PRMT R11, R160, 0x8880, RZ ;  /* 0x00008880a00b7816 */ /* 0x002fca00000000ff */
[----:B------:R-:W-:-:S07]  /*5ac0*/  IMAD R10, R11, R22, RZ ;  /* 0x000000160b0a7224 */ /* 0x000fce00078e02ff */
.L_x_228:
[----:B------:R-:W-:Y:S05]  /*5ad0*/  BSYNC B1 ;  /* 0x0000000000017941 */ /* 0x000fea0003800000 */
.L_x_227:
[----:B------:R-:W-:Y:S01]  /*5ae0*/  @!P3 IMAD R121, R121, R23, R10 ;  /* 0x000000177979b224 */ /* 0x000fe200078e020a */
[----:B------:R-:W-:Y:S04]  /*5af0*/  BSSY B1, `(.L_x_229) ;  /* 0x0000006000017945 */ /* 0x000fe80003800000 */
[----:B------:R0:W-:Y:S01]  /*5b00*/  @!P3 STG.E.U8 desc[UR38][R4.64+0xc1], R121 ;  /* 0x0000c1790400b986 */ /* 0x0001e2000c101126 */
[----:B------:R-:W-:Y:S05]  /*5b10*/  @P5 BRA `(.L_x_230) ;  /* 0x00000000000c5947 */ /* 0x000fea0003800000 */
[----:B------:R-:W1:Y:S02]  /*5b20*/  LDG.E.U8 R160, desc[UR38][R8.64+0xc0] ;  /* 0x0000c02608a07981 */ /* 0x000e64000c1e1100 */
[----:B-1----:R-:W-:-:S05]  /*5b30*/  PRMT R11, R160, 0x8880, RZ ;  /* 0x00008880a00b7816 */ /* 0x002fca00000000ff */
[----:B------:R-:W-:-:S07]  /*5b40*/  IMAD R10, R11, R22, RZ ;  /* 0x000000160b0a7224 */ /* 0x000fce00078e02ff */
.L_x_230:
[----:B------:R-:W-:Y:S05]  /*5b50*/  BSYNC B1 ;  /* 0x0000000000017941 */ /* 0x000fea0003800000 */
.L_x_229:
[----:B-1----:R-:W-:Y:S01]  /*5b60*/  @!P5 IMAD R11, R122, R23, R10 ;  /* 0x000000177a0bd224 */ /* 0x002fe200078e020a */
[----:B------:R-:W-:Y:S04]  /*5b70*/  BSSY B1, `(.L_x_231) ;  /* 0x0000006000017945 */ /* 0x000fe80003800000 */
[----:B------:R1:W-:Y:S01]  /*5b80*/  @!P5 STG.E.U8 desc[UR38][R6.64+0xc0], R11 ;  /* 0x0000c00b0600d986 */ /* 0x0003e2000c101126 */
[----:B------:R-:W-:Y:S05]  /*5b90*/  @P6 BRA `(.L_x_232) ;  /* 0x00000000000c6947 */ /* 0x000fea0003800000 */
[----:B------:R-:W1:Y:S02]  /*5ba0*/  LDG.E.U8 R160, desc[UR38][R8.64+0xc1] ;  /* 0x0000c12608a07981 */ /* 0x000e64000c1e1100 */
[----:B-1----:R-:W-:-:S05]  /*5bb0*/  PRMT R11, R160, 0x8880, RZ ;  /* 0x00008880a00b7816 */ /* 0x002fca00000000ff */
[----:B------:R-:W-:-:S07]  /*5bc0*/  IMAD R10, R11, R22, RZ ;  /* 0x000000160b0a7224 */ /* 0x000fce00078e02ff */
.L_x_232:
[----:B------:R-:W-:Y:S05]  /*5bd0*/  BSYNC B1 ;  /* 0x0000000000017941 */ /* 0x000fea0003800000 */
.L_x_231:
[----:B------:R-:W-:Y:S01]  /*5be0*/  @!P6 IMAD R123, R123, R23, R10 ;  /* 0x000000177b7be224 */ /* 0x000fe200078e020a */
[----:B------:R-:W-:Y:S04]  /*5bf0*/  BSSY B1, `(.L_x_233) ;  /* 0x0000006000017945 */ /* 0x000fe80003800000 */
[----:B------:R0:W-:Y:S01]  /*5c00*/  @!P6 STG.E.U8 desc[UR38][R6.64+0xc1], R123 ;  /* 0x0000c17b0600e986 */ /* 0x0001e2000c101126 */
[----:B------:R-:W-:Y:S05]  /*5c10*/  @P2 BRA `(.L_x_234) ;  /* 0x00000000000c2947 */ /* 0x000fea0003800000 */
[----:B------:R-:W1:Y:S02]  /*5c20*/  LDG.E.U8 R160, desc[UR38][R2.64+0xc8] ;  /* 0x0000c82602a07981 */ /* 0x000e64000c1e1100 */
[----:B-1----:R-:W-:-:S05]  /*5c30*/  PRMT R11, R160, 0x8880, RZ ;  /* 0x00008880a00b7816 */ /* 0x002fca00000000ff */
[----:B------:R-:W-:-:S07]  /*5c40*/  IMAD R10, R11, R22, RZ ;  /* 0x000000160b0a7224 */ /* 0x000fce00078e02ff */
.L_x_234:
[----:B------:R-:W-:Y:S05]  /*5c50*/  BSYNC B1 ;  /* 0x0000000000017941 */ /* 0x000fea0003800000 */
.L_x_233:
        /* <DEDUP_REMOVED lines=12> */
.L_x_236:
[----:B------:R-:W-:Y:S05]  /*5d20*/  BSYNC B1 ;  /* 0x0000000000017941 */ /* 0x000fea0003800000 */
.L_x_235:
[----:B------:R-:W-:Y:S01]  /*5d30*/  @!P4 IMAD R125, R125, R23, R10 ;  /* 0x000000177d7dc224 */ /* 0x000fe200078e020a */
[----:B------:R-:W-:Y:S04]  /*5d40*/  BSSY B1, `(.L_x_237) ;  /* 0x0000006000017945 */ /* 0x000fe80003800000 */
[----:B------:R0:W-:Y:S01]  /*5d50*/  @!P4 STG.E.U8 desc[UR38][R4.64+0xc9], R125 ;  /* 0x0000c97d0400c986 */ /* 0x0001e2000c101126 */
[----:B------:R-:W-:Y:S05]  /*5d60*/  @P3 BRA `(.L_x_238) ;  /* 0x00000000000c3947 */ /* 0x000fea0003800000 */
[----:B------:R-:W1:Y:S02]  /*5d70*/  LDG.E.U8 R160, desc[UR38][R8.64+0xc8] ;  /* 0x0000c82608a07981 */ /* 0x000e64000c1e1100 */
[----:B-1----:R-:W-:-:S05]  /*5d80*/  PRMT R11, R160, 0x8880, RZ ;  /* 0x00008880a00b7816 */ /* 0x002fca00000000ff */
[----:B------:R-:W-:-:S07]  /*5d90*/  IMAD R10, R11, R22, RZ ;  /* 0x000000160b0a7224 */ /* 0x000fce00078e02ff */
.L_x_238:
[----:B------:R-:W-:Y:S05]  /*5da0*/  BSYNC B1 ;  /* 0x0000000000017941 */ /* 0x000fea0003800000 */
.L_x_237:
[----:B-1----:R-:W-:Y:S01]  /*5db0*/  @!P3 IMAD R11, R126, R23, R10 ;  /* 0x000000177e0bb224 */ /* 0x002fe200078e020a */
[----:B------:R-:W-:Y:S04]  /*5dc0*/  BSSY B1, `(.L_x_239) ;  /* 0x0000006000017945 */ /* 0x000fe80003800000 */
[----:B------:R1:W-:Y:S01]  /*5dd0*/  @!P3 STG.E.U8 desc[UR38][R6.64+0xc8], R11 ;  /* 0x0000c80b0600b986 */ /* 0x0003e2000c101126 */
[----:B------:R-:W-:Y:S05]  /*5de0*/  @P5 BRA `(.L_x_240) ;  /* 0x00000000000c5947 */ /* 0x000fea0003800000 */
[----:B------:R-:W1:Y:S02]  /*5df0*/  LDG.E.U8 R160, desc[UR38][R8.64+0xc9] ;  /* 0x0000c92608a07981 */ /* 0x000e64000c1e1100 */
[----:B-1----:R-:W-:-:S05]  /*5e00*/  PRMT R11, R160, 0x8880, RZ ;  /* 0x00008880a00b7816 */ /* 0x002fca00000000ff */
[----:B------:R-:W-:-:S07]  /*5e10*/  IMAD R10, R11, R22, RZ ;  /* 0x000000160b0a7224 */ /* 0x000fce00078e02ff */
.L_x_240:
[----:B------:R-:W-:Y:S05]  /*5e20*/  BSYNC B1 ;  /* 0x0000000000017941 */ /* 0x000fea0003800000 */
.L_x_239:
[----:B------:R-:W-:Y:S01]  /*5e30*/  @!P5 IMAD R127, R127, R23, R10 ;  /* 0x000000177f7fd224 */ /* 0x000fe200078e020a */
[----:B------:R-:W-:Y:S04]  /*5e40*/  BSSY B1, `(.L_x_241) ;  /* 0x0000006000017945 */ /* 0x000fe80003800000 */
[----:B------:R0:W-:Y:S01]  /*5e50*/  @!P5 STG.E.U8 desc[UR38][R6.64+0xc9], R127 ;  /* 0x0000c97f0600d986 */ /* 0x0001e2000c101126 */
[----:B------:R-:W-:Y:S05]  /*5e60*/  @P6 BRA `(.L_x_242) ;  /* 0x00000000000c6947 */ /* 0x000fea0003800000 */
[----:B------:R-:W1:Y:S02]  /*5e70*/  LDG.E.U8 R160, desc[UR38][R2.64+0xd0] ;  /* 0x0000d02602a07981 */ /* 0x000e64000c1e1100 */
[----:B-1----:R-:W-:-:S05]  /*5e80*/  PRMT R11, R160, 0x8880, RZ ;  /* 0x00008880a00b7816 */ /* 0x002fca00000000ff */
[----:B------:R-:W-:-:S07]  /*5e90*/  IMAD R10, R11, R22, RZ ;  /* 0x000000160b0a7224 */ /* 0x000fce00078e02ff */
.L_x_242:
[----:B------:R-:W-:Y:S05]  /*5ea0*/  BSYNC B1 ;  /* 0x0000000000017941 */ /* 0x000fea0003800000 */
.L_x_241:
[----:B-1----:R-:W-:Y:S01]  /*5eb0*/  @!P6 IMAD R11, R128, R23, R10 ;  /* 0x00000017800be224 */ /* 0x002fe200078e020a */
[----:B------:R-:W-:Y:S04]  /*5ec0*/  BSSY B1, `(.L_x_243) ;  /* 0x0000006000017945 */ /* 0x000fe80003800000 */
[----:B------:R1:W-:Y:S01]  /*5ed0*/  @!P6 STG.E.U8 desc[UR38][R4.64+0xd0], R11 ;  /* 0x0000d00b0400e986 */ /* 0x0003e2000c101126 */
[----:B------:R-:W-:Y:S05]  /*5ee0*/  @P2 BRA `(.L_x_244) ;  /* 0x00000000000c2947 */ /* 0x000fea0003800000 */
[----:B------:R-:W1:Y:S02]  /*5ef0*/  LDG.E.U8 R160, desc[UR38][R2.64+0xd1] ;  /* 0x0000d12602a07981 */ /* 0x000e64000c1e1100 */
[----:B-1----:R-:W-:-:S05]  /*5f00*/  PRMT R11, R160, 0x8880, RZ ;  /* 0x00008880a00b7816 */ /* 0x002fca00000000ff */
[----:B------:R-:W-:-:S07]  /*5f10*/  IMAD R10, R11, R22, RZ ;  /* 0x000000160b0a7224 */ /* 0x000fce00078e02ff */
.L_x_244:
[----:B------:R-:W-:Y:S05]  /*5f20*/  BSYNC B1 ;  /* 0x0000000000017941 */ /* 0x000fea0003800000 */
.L_x_243:
        /* <DEDUP_REMOVED lines=12> */
.L_x_246:
[----:B------:R-:W-:Y:S05]  /*5ff0*/  BSYNC B1 ;  /* 0x0000000000017941 */ /* 0x000fea0003800000 */
.L_x_245:
[----:B-1----:R-:W-:Y:S01]  /*6000*/  @!P4 IMAD R11, R130, R23, R10 ;  /* 0x00000017820bc224 */ /* 0x002fe200078e020a */
[----:B------:R-:W-:Y:S04]  /*6010*/  BSSY B1, `(.L_x_247) ;  /* 0x0000006000017945 */ /* 0x000fe80003800000 */
[----:B------:R1:W-:Y:S01]  /*6020*/  @!P4 STG.E.U8 desc[UR38][R6.64+0xd0], R11 ;  /* 0x0000d00b0600c986 */ /* 0x0003e2000c101126 */
[----:B------:R-:W-:Y:S05]  /*6030*/  @P3 BRA `(.L_x_248) ;  /* 0x00000000000c3947 */ /* 0x000fea0003800000 */
[----:B------:R-:W1:Y:S02]  /*6040*/  LDG.E.U8 R160, desc[UR38][R8.64+0xd1] ;  /* 0x0000d12608a07981 */ /* 0x000e64000c1e1100 */
[----:B-1----:R-:W-:-:S05]  /*6050*/  PRMT R11, R160, 0x8880, RZ ;  /* 0x00008880a00b7816 */ /* 0x002fca00000000ff */
[----:B------:R-:W-:-:S07]  /*6060*/  IMAD R10, R11, R22, RZ ;  /* 0x000000160b0a7224 */ /* 0x000fce00078e02ff */
.L_x_248:
[----:B------:R-:W-:Y:S05]  /*6070*/  BSYNC B1 ;  /* 0x0000000000017941 */ /* 0x000fea0003800000 */
.L_x_247:
[----:B------:R-:W-:Y:S01]  /*6080*/  @!P3 IMAD R131, R131, R23, R10 ;  /* 0x000000178383b224 */ /* 0x000fe200078e020a */
[----:B------:R-:W-:Y:S04]  /*6090*/  BSSY B1, `(.L_x_249) ;  /* 0x0000006000017945 */ /* 0x000fe80003800000 */
[----:B------:R0:W-:Y:S01]  /*60a0*/  @!P3 STG.E.U8 desc[UR38][R6.64+0xd1], R131 ;  /* 0x0000d1830600b986 */ /* 0x0001e2000c101126 */
[----:B------:R-:W-:Y:S05]  /*60b0*/  @P5 BRA `(.L_x_250) ;  /* 0x00000000000c5947 */ /* 0x000fea0003800000 */
[----:B------:R-:W1:Y:S02]  /*60c0*/  LDG.E.U8 R160, desc[UR38][R2.64+0xd8] ;  /* 0x0000d82602a07981 */ /* 0x000e64000c1e1100 */
[----:B-1----:R-:W-:-:S05]  /*60d0*/  PRMT R11, R160, 0x8880, RZ ;  /* 0x00008880a00b7816 */ /* 0x002fca00000000ff */
[----:B------:R-:W-:-:S07]  /*60e0*/  IMAD R10, R11, R22, RZ ;  /* 0x000000160b0a7224 */ /* 0x000fce00078e02ff */
.L_x_250:
[----:B------:R-:W-:Y:S05]  /*60f0*/  BSYNC B1 ;  /* 0x0000000000017941 */ /* 0x000fea0003800000 */
.L_x_249:
[----:B-1----:R-:W-:Y:S01]  /*6100*/  @!P5 IMAD R11, R132, R23, R10 ;  /* 0x00000017840bd224 */ /* 0x002fe200078e020a */
[----:B------:R-:W-:Y:S04]  /*6110*/  BSSY B1, `(.L_x_251) ;  /* 0x0000006000017945 */ /* 0x000fe80003800000 */
[----:B------:R1:W-:Y:S01]  /*6120*/  @!P5 STG.E.U8 desc[UR38][R4.64+0xd8], R11 ;  /* 0x0000d80b0400d986 */ /* 0x0003e2000c101126 */
[----:B------:R-:W-:Y:S05]  /*6130*/  @P6 BRA `(.L_x_252) ;  /* 0x00000000000c6947 */ /* 0x000fea0003800000 */
[----:B------:R-:W1:Y:S02]  /*6140*/  LDG.E.U8 R160, desc[UR38][R2.64+0xd9] ;  /* 0x0000d92602a07981 */ /* 0x000e64000c1e1100 */
[----:B-1----:R-:W-:-:S05]  /*6150*/  PRMT R11, R160, 0x8880, RZ ;  /* 0x00008880a00b7816 */ /* 0x002fca00000000ff */
[----:B------:R-:W-:-:S07]  /*6160*/  IMAD R10, R11, R22, RZ ;  /* 0x000000160b0a7224 */ /* 0x000fce00078e02ff */
.L_x_252:
[----:B------:R-:W-:Y:S05]  /*6170*/  BSYNC B1 ;  /* 0x0000000000017941 */ /* 0x000fea0003800000 */
.L_x_251:
[----:B------:R-:W-:Y:S01]  /*6180*/  @!P6 IMAD R133, R133, R23, R10 ;  /* 0x000000178585e224 */ /* 0x000fe200078e020a */
[----:B------:R-:W-:Y:S04]  /*6190*/  BSSY B1, `(.L_x_253) ;  /* 0x0000006000017945 */ /* 0x000fe80003800000 */
[----:B------:R0:W-:Y:S01]  /*61a0*/  @!P6 STG.E.U8 desc[UR38][R4.64+0xd9], R133 ;  /* 0x0000d9850400e986 */ /* 0x0001e2000c101126 */
[----:B------:R-:W-:Y:S05]  /*61b0*/  @P2 BRA `(.L_x_254) ;  /* 0x00000000000c2947 */ /* 0x000fea0003800000 */
[----:B------:R-:W1:Y:S02]  /*61c0*/  LDG.E.U8 R160, desc[UR38][R8.64+0xd8] ;  /* 0x0000d82608a07981 */ /* 0x000e64000c1e1100 */
[----:B-1----:R-:W-:-:S05]  /*61d0*/  PRMT R11, R160, 0x8880, RZ ;  /* 0x00008880a00b7816 */ /* 0x002fca00000000ff */
[----:B------:R-:W-:-:S07]  /*61e0*/  IMAD R10, R11, R22, RZ ;  /* 0x000000160b0a7224 */ /* 0x000fce00078e02ff */
.L_x_254:
[----:B------:R-:W-:Y:S05]  /*61f0*/  BSYNC B1 ;  /* 0x0000000000017941 */ /* 0x000fea0003800000 */
.L_x_253:
        /* <DEDUP_REMOVED lines=12> */
.L_x_256:
[----:B------:R-:W-:Y:S05]  /*62c0*/  BSYNC B1 ;  /* 0x0000000000017941 */ /* 0x000fea0003800000 */
.L_x_255:
[----:B------:R-:W-:Y:S01]  /*62d0*/  @!P4 IMAD R135, R135, R23, R10 ;  /* 0x000000178787c224 */ /* 0x000fe200078e020a */
[----:B------:R-:W-:Y:S04]  /*62e0*/  BSSY B1, `(.L_x_257) ;  /* 0x0000006000017945 */ /* 0x000fe80003800000 */
[----:B------:R0:W-:Y:S01]  /*62f0*/  @!P4 STG.E.U8 desc[UR38][R6.64+0xd9], R135 ;  /* 0x0000d9870600c986 */ /* 0x0001e2000c101126 */
[----:B------:R-:W-:Y:S05]  /*6300*/  @P3 BRA `(.L_x_258) ;  /* 0x00000000000c3947 */ /* 0x000fea0003800000 */
[----:B------:R-:W1:Y:S02]  /*6310*/  LDG.E.U8 R160, desc[UR38][R2.64+0xe0] ;  /* 0x0000e02602a07981 */ /* 0x000e64000c1e1100 */
[----:B-1----:R-:W-:-:S05]  /*6320*/  PRMT R11, R160, 0x8880, RZ ;  /* 0x00008880a00b7816 */ /* 0x002fca00000000ff */
[----:B------:R-:W-:-:S07]  /*6330*/  IMAD R10, R11, R22, RZ ;  /* 0x000000160b0a7224 */ /* 0x000fce00078e02ff */
.L_x_258:
[----:B------:R-:W-:Y:S05]  /*6340*/  BSYNC B1 ;  /* 0x0000000000017941 */ /* 0x000fea0003800000 */
.L_x_257:
[----:B-1----:R-:W-:Y:S01]  /*6350*/  @!P3 IMAD R11, R136, R23, R10 ;  /* 0x00000017880bb224 */ /* 0x002fe200078e020a */
[----:B------:R-:W-:Y:S04]  /*6360*/  BSSY B1, `(.L_x_259) ;  /* 0x0000006000017945 */ /* 0x000fe80003800000 */
[----:B------:R1:W-:Y:S01]  /*6370*/  @!P3 STG.E.U8 desc[UR38][R4.64+0xe0], R11 ;  /* 0x0000e00b0400b986 */ /* 0x0003e2000c101126 */
[----:B------:R-:W-:Y:S05]  /*6380*/  @P5 BRA `(.L_x_260) ;  /* 0x00000000000c5947 */ /* 0x000fea0003800000 */
[----:B------:R-:W1:Y:S02]  /*6390*/  LDG.E.U8 R160, desc[UR38][R2.64+0xe1] ;  /* 0x0000e12602a07981 */ /* 0x000e64000c1e1100 */
[----:B-1----:R-:W-:-:S05]  /*63a0*/  PRMT R11, R160, 0x8880, RZ ;  /* 0x00008880a00b7816 */ /* 0x002fca00000000ff */
[----:B------:R-:W-:-:S07]  /*63b0*/  IMAD R10, R11, R22, RZ ;  /* 0x000000160b0a7224 */ /* 0x000fce00078e02ff */
.L_x_260:
[----:B------:R-:W-:Y:S05]  /*63c0*/  BSYNC B1 ;  /* 0x0000000000017941 */ /* 0x000fea0003800000 */
.L_x_259:
[----:B------:R-:W-:Y:S01]  /*63d0*/  @!P5 IMAD R137, R137, R23, R10 ;  /* 0x000000178989d224 */ /* 0x000fe200078e020a */
[----:B------:R-:W-:Y:S04]  /*63e0*/  BSSY B1, `(.L_x_261) ;  /* 0x0000006000017945 */ /* 0x000fe80003800000 */
[----:B------:R0:W-:Y:S01]  /*63f0*/  @!P5 STG.E.U8 desc[UR38][R4.64+0xe1], R137 ;  /* 0x0000e1890400d986 */ /* 0x0001e2000c101126 */
[----:B------:R-:W-:Y:S05]  /*6400*/  @P6 BRA `(.L_x_262) ;  /* 0x00000000000c6947 */ /* 0x000fea0003800000 */
[----:B------:R-:W1:Y:S02]  /*6410*/  LDG.E.U8 R160, desc[UR38][R8.64+0xe0] ;  /* 0x0000e02608a07981 */ /* 0x000e64000c1e1100 */
[----:B-1----:R-:W-:-:S05]  /*6420*/  PRMT R11, R160, 0x8880, RZ ;  /* 0x00008880a00b7816 */ /* 0x002fca00000000ff */
[----:B------:R-:W-:-:S07]  /*6430*/  IMAD R10, R11, R22, RZ ;  /* 0x000000160b0a7224 */ /* 0x000fce00078e02ff */
.L_x_262:
[----:B------:R-:W-:Y:S05]  /*6440*/  BSYNC B1 ;  /* 0x0000000000017941 */ /* 0x000fea0003800000 */
.L_x_261:
[----:B-1----:R-:W-:Y:S01]  /*6450*/  @!P6 IMAD R11, R138, R23, R10 ;  /* 0x000000178a0be224 */ /* 0x002fe200078e020a */
[----:B------:R-:W-:Y:S04]  /*6460*/  BSSY B1, `(.L_x_263) ;  /* 0x0000006000017945 */ /* 0x000fe80003800000 */
[----:B------:R1:W-:Y:S01]  /*6470*/  @!P6 STG.E.U8 desc[UR38][R6.64+0xe0], R11 ;  /* 0x0000e00b0600e986 */ /* 0x0003e2000c101126 */
[----:B------:R-:W-:Y:S05]  /*6480*/  @P2 BRA `(.L_x_264) ;  /* 0x00000000000c2947 */ /* 0x000fea0003800000 */
[----:B------:R-:W1:Y:S02]  /*6490*/  LDG.E.U8 R160, desc[UR38][R8.64+0xe1] ;  /* 0x0000e12608a07981 */ /* 0x000e64000c1e1100 */
[----:B-1----:R-:W-:-:S05]  /*64a0*/  PRMT R11, R160, 0x8880, RZ ;  /* 0x00008880a00b7816 */ /* 0x002fca00000000ff */
[----:B------:R-:W-:-:S07]  /*64b0*/  IMAD R10, R11, R22, RZ ;  /* 0x000000160b0a7224 */ /* 0x000fce00078e02ff */
.L_x_264:
[----:B------:R-:W-:Y:S05]  /*64c0*/  BSYNC B1 ;  /* 0x0000000000017941 */ /* 0x000fea0003800000 */
.L_x_263:
        /* <DEDUP_REMOVED lines=12> */
.L_x_266:
[----:B------:R-:W-:Y:S05]  /*6590*/  BSYNC B1 ;  /* 0x0000000000017941 */ /* 0x000fea0003800000 */
.L_x_265:
[----:B-1----:R-:W-:Y:S01]  /*65a0*/  @!P5 IMAD R11, R140, R23, R10 ;  /* 0x000000178c0bd224 */ /* 0x002fe200078e020a */
[----:B------:R-:W-:Y:S04]  /*65b0*/  BSSY B1, `(.L_x_267) ;  /* 0x0000006000017945 */ /* 0x000fe80003800000 */
[----:B------:R1:W-:Y:S01]  /*65c0*/  @!P5 STG.E.U8 desc[UR38][R4.64+0xe8], R11 ;  /* 0x0000e80b0400d986 */ /* 0x0003e2000c101126 */
[----:B------:R-:W-:Y:S05]  /*65d0*/  @P3 BRA `(.L_x_268) ;  /* 0x00000000000c3947 */ /* 0x000fea0003800000 */
[----:B------:R-:W1:Y:S02]  /*65e0*/  LDG.E.U8 R160, desc[UR38][R2.64+0xe9] ;  /* 0x0000e92602a07981 */ /* 0x000e64000c1e1100 */
[----:B-1----:R-:W-:-:S05]  /*65f0*/  PRMT R11, R160, 0x8880, RZ ;  /* 0x00008880a00b7816 */ /* 0x002fca00000000ff */
[----:B------:R-:W-:-:S07]  /*6600*/  IMAD R10, R11, R22, RZ ;  /* 0x000000160b0a7224 */ /* 0x000fce00078e02ff */
.L_x_268:
[----:B------:R-:W-:Y:S05]  /*6610*/  BSYNC B1 ;  /* 0x0000000000017941 */ /* 0x000fea0003800000 */
.L_x_267:
[----:B------:R-:W-:Y:S01]  /*6620*/  @!P3 IMAD R141, R141, R23, R10 ;  /* 0x000000178d8db224 */ /* 0x000fe200078e020a */
[----:B------:R-:W-:Y:S04]  /*6630*/  BSSY B1, `(.L_x_269) ;  /* 0x0000006000017945 */ /* 0x000fe80003800000 */
[----:B------:R0:W-:Y:S01]  /*6640*/  @!P3 STG.E.U8 desc[UR38][R4.64+0xe9], R141 ;  /* 0x0000e98d0400b986 */ /* 0x0001e2000c101126 */
[----:B------:R-:W-:Y:S05]  /*6650*/  @P2 BRA `(.L_x_270) ;  /* 0x00000000000c2947 */ /* 0x000fea0003800000 */
[----:B------:R-:W1:Y:S02]  /*6660*/  LDG.E.U8 R160, desc[UR38][R8.64+0xe8] ;  /* 0x0000e82608a07981 */ /* 0x000e64000c1e1100 */
[----:B-1----:R-:W-:-:S05]  /*6670*/  PRMT R11, R160, 0x8880, RZ ;  /* 0x00008880a00b7816 */ /* 0x002fca00000000ff */
[----:B------:R-:W-:-:S07]  /*6680*/  IMAD R10, R11, R22, RZ ;  /* 0x000000160b0a7224 */ /* 0x000fce00078e02ff */
.L_x_270:
[----:B------:R-:W-:Y:S05]  /*6690*/  BSYNC B1 ;  /* 0x0000000000017941 */ /* 0x000fea0003800000 */
.L_x_269:
[----:B-1----:R-:W-:Y:S01]  /*66a0*/  @!P2 IMAD R11, R142, R23, R10 ;  /* 0x000000178e0ba224 */ /* 0x002fe200078e020a */
[----:B------:R-:W-:Y:S04]  /*66b0*/  BSSY B1, `(.L_x_271) ;  /* 0x0000006000017945 */ /* 0x000fe80003800000 */
[----:B------:R1:W-:Y:S01]  /*66c0*/  @!P2 STG.E.U8 desc[UR38][R6.64+0xe8], R11 ;  /* 0x0000e80b0600a986 */ /* 0x0003e2000c101126 */
[----:B------:R-:W-:Y:S05]  /*66d0*/  @P6 BRA `(.L_x_272) ;  /* 0x00000000000c6947 */ /* 0x000fea0003800000 */
[----:B------:R-:W1:Y:S02]  /*66e0*/  LDG.E.U8 R160, desc[UR38][R8.64+0xe9] ;  /* 0x0000e92608a07981 */ /* 0x000e64000c1e1100 */
[----:B-1----:R-:W-:-:S05]  /*66f0*/  PRMT R11, R160, 0x8880, RZ ;  /* 0x00008880a00b7816 */ /* 0x002fca00000000ff */
[----:B------:R-:W-:-:S07]  /*6700*/  IMAD R10, R11, R22, RZ ;  /* 0x000000160b0a7224 */ /* 0x000fce00078e02ff */
.L_x_272:
[----:B------:R-:W-:Y:S05]  /*6710*/  BSYNC B1 ;  /* 0x0000000000017941 */ /* 0x000fea0003800000 */
.L_x_271:
[----:B------:R-:W-:Y:S01]  /*6720*/  @!P6 IMAD R143, R143, R23, R10 ;  /* 0x000000178f8fe224 */ /* 0x000fe200078e020a */
[----:B------:R-:W-:Y:S04]  /*6730*/  BSSY B1, `(.L_x_273) ;  /* 0x0000006000017945 */ /* 0x000fe80003800000 */
[----:B------:R0:W-:Y:S01]  /*6740*/  @!P6 STG.E.U8 desc[UR38][R6.64+0xe9], R143 ;  /* 0x0000e98f0600e986 */ /* 0x0001e2000c101126 */
[----:B------:R-:W-:Y:S05]  /*6750*/  @P4 BRA `(.L_x_274) ;  /* 0x00000000000c4947 */ /* 0x000fea0003800000 */
[----:B------:R-:W1:Y:S02]  /*6760*/  LDG.E.U8 R160, desc[UR38][R2.64+0xf0] ;  /* 0x0000f02602a07981 */ /* 0x000e64000c1e1100 */
[----:B-1----:R-:W-:-:S05]  /*6770*/  PRMT R11, R160, 0x8880, RZ ;  /* 0x00008880a00b7816 */ /* 0x002fca00000000ff */
[----:B------:R-:W-:-:S07]  /*6780*/  IMAD R10, R11, R22, RZ ;  /* 0x000000160b0a7224 */ /* 0x000fce00078e02ff */
.L_x_274:
[----:B------:R-:W-:Y:S05]  /*6790*/  BSYNC B1 ;  /* 0x0000000000017941 */ /* 0x000fea0003800000 */
.L_x_273:
[----:B------:R-:W-:Y:S01]  /*67a0*/  ISETP.LT.OR P3, PT, R0, 0xf2, !P1 ;  /* 0x000000f20000780c */ /* 0x000fe20004f61670 */
[----:B-1----:R-:W-:Y:S01]  /*67b0*/  @!P4 IMAD R11, R144, R23, R10 ;  /* 0x00000017900bc224 */ /* 0x002fe200078e020a */
[----:B------:R-:W-:Y:S01]  /*67c0*/  BSSY B1, `(.L_x_275) ;  /* 0x000000b000017945 */ /* 0x000fe20003800000 */
[C---:B------:R-:W-:Y:S02]  /*67d0*/  ISETP.LT.OR P2, PT, R0.reuse, 0xf1, !P0 ;  /* 0x000000f10000780c */ /* 0x040fe40004741670 */
[C---:B------:R-:W-:Y:S01]  /*67e0*/  ISETP.LT.OR P5, PT, R0.reuse, 0xf2, !P0 ;  /* 0x000000f20000780c */ /* 0x040fe200047a1670 */
[----:B------:R1:W-:Y:S01]  /*67f0*/  @!P4 STG.E.U8 desc[UR38][R4.64+0xf0], R11 ;  /* 0x0000f00b0400c986 */ /* 0x0003e2000c101126 */
[C---:B------:R-:W-:Y:S02]  /*6800*/  ISETP.LT.OR P4, PT, R0.reuse, 0xf9, !P1 ;  /* 0x000000f90000780c */ /* 0x040fe40004f81670 */
[C---:B------:R-:W-:Y:S02]  /*6810*/  ISETP.LT.OR P1, PT, R0.reuse, 0xfa, !P1 ;  /* 0x000000fa0000780c */ /* 0x040fe40004f21670 */
[----:B------:R-:W-:-:S02]  /*6820*/  ISETP.LT.OR P6, PT, R0, 0xf9, !P0 ;  /* 0x000000f90000780c */ /* 0x000fc400047c1670 */
[----:B------:R-:W-:Y:S11]  /*6830*/  @P3 BRA `(.L_x_276) ;  /* 0x00000000000c3947 */ /* 0x000ff60003800000 */
[----:B------:R-:W1:Y:S02]  /*6840*/  LDG.E.U8 R160, desc[UR38][R2.64+0xf1] ;  /* 0x0000f12602a07981 */ /* 0x000e64000c1e1100 */
[----:B-1----:R-:W-:-:S05]  /*6850*/  PRMT R11, R160, 0x8880, RZ ;  /* 0x00008880a00b7816 */ /* 0x002fca00000000ff */
[----:B------:R-:W-:-:S07]  /*6860*/  IMAD R10, R11, R22, RZ ;  /* 0x000000160b0a7224 */ /* 0x000fce00078e02ff */
.L_x_276:
[----:B------:R-:W-:Y:S05]  /*6870*/  BSYNC B1 ;  /* 0x0000000000017941 */ /* 0x000fea0003800000 */
.L_x_275:
[----:B------:R-:W-:Y:S01]  /*6880*/  @!P3 IMAD R145, R145, R23, R10 ;  /* 0x000000179191b224 */ /* 0x000fe200078e020a */
[----:B------:R-:W-:Y:S04]  /*6890*/  BSSY B1, `(.L_x_277) ;  /* 0x0000006000017945 */ /* 0x000fe80003800000 */
[----:B------:R0:W-:Y:S01]  /*68a0*/  @!P3 STG.E.U8 desc[UR38][R4.64+0xf1], R145 ;  /* 0x0000f1910400b986 */ /* 0x0001e2000c101126 */
[----:B------:R-:W-:Y:S05]  /*68b0*/  @P2 BRA `(.L_x_278) ;  /* 0x00000000000c2947 */ /* 0x000fea0003800000 */
[----:B------:R-:W1:Y:S02]  /*68c0*/  LDG.E.U8 R160, desc[UR38][R8.64+0xf0] ;  /* 0x0000f02608a07981 */ /* 0x000e64000c1e1100 */
[----:B-1----:R-:W-:-:S05]  /*68d0*/  PRMT R11, R160, 0x8880, RZ ;  /* 0x00008880a00b7816 */ /* 0x002fca00000000ff */
[----:B------:R-:W-:-:S07]  /*68e0*/  IMAD R10, R11, R22, RZ ;  /* 0x000000160b0a7224 */ /* 0x000fce00078e02ff */
.L_x_278:
[----:B------:R-:W-:Y:S05]  /*68f0*/  BSYNC B1 ;  /* 0x0000000000017941 */ /* 0x000fea0003800000 */
.L_x_277:
[----:B-1----:R-:W-:Y:S01]  /*6900*/  @!P2 IMAD R11, R146, R23, R10 ;  /* 0x00000017920ba224 */ /* 0x002fe200078e020a */
[----:B------:R-:W-:Y:S04]  /*6910*/  BSSY B1, `(.L_x_279) ;  /* 0x0000006000017945 */ /* 0x000fe80003800000 */
[----:B------:R1:W-:Y:S01]  /*6920*/  @!P2 STG.E.U8 desc[UR38][R6.64+0xf0], R11 ;  /* 0x0000f00b0600a986 */ /* 0x0003e2000c101126 */
[----:B------:R-:W-:Y:S05]  /*6930*/  @P5 BRA `(.L_x_280) ;  /* 0x00000000000c5947 */ /* 0x000fea0003800000 */
[----:B------:R-:W1:Y:S02]  /*6940*/  LDG.E.U8 R160, desc[UR38][R8.64+0xf1] ;  /* 0x0000f12608a07981 */ /* 0x000e64000c1e1100 */
[----:B-1----:R-:W-:-:S05]  /*6950*/  PRMT R11, R160, 0x8880, RZ ;  /* 0x00008880a00b7816 */ /* 0x002fca00000000ff */
[----:B------:R-:W-:-:S07]  /*6960*/  IMAD R10, R11, R22, RZ ;  /* 0x000000160b0a7224 */ /* 0x000fce00078e02ff */
.L_x_280:
[----:B------:R-:W-:Y:S05]  /*6970*/  BSYNC B1 ;  /* 0x0000000000017941 */ /* 0x000fea0003800000 */
.L_x_279:
[----:B------:R-:W-:Y:S01]  /*6980*/  @!P5 IMAD R147, R147, R23, R10 ;  /* 0x000000179393d224 */ /* 0x000fe200078e020a */
[----:B------:R-:W-:Y:S04]  /*6990*/  BSSY B1, `(.L_x_281) ;  /* 0x0000006000017945 */ /* 0x000fe80003800000 */
[----:B------:R0:W-:Y:S01]  /*69a0*/  @!P5 STG.E.U8 desc[UR38][R6.64+0xf1], R147 ;  /* 0x0000f1930600d986 */ /* 0x0001e2000c101126 */
[----:B------:R-:W-:Y:S05]  /*69b0*/  @P4 BRA `(.L_x_282) ;  /* 0x00000000000c4947 */ /* 0x000fea0003800000 */
[----:B------:R-:W1:Y:S02]  /*69c0*/  LDG.E.U8 R160, desc[UR38][R2.64+0xf8] ;  /* 0x0000f82602a07981 */ /* 0x000e64000c1e1100 */
[----:B-1----:R-:W-:-:S05]  /*69d0*/  PRMT R11, R160, 0x8880, RZ ;  /* 0x00008880a00b7816 */ /* 0x002fca00000000ff */
[----:B------:R-:W-:-:S07]  /*69e0*/  IMAD R10, R11, R22, RZ ;  /* 0x000000160b0a7224 */ /* 0x000fce00078e02ff */
.L_x_282:
[----:B------:R-:W-:Y:S05]  /*69f0*/  BSYNC B1 ;  /* 0x0000000000017941 */ /* 0x000fea0003800000 */
.L_x_281:
[----:B-1----:R-:W-:Y:S01]  /*6a00*/  @!P4 IMAD R11, R148, R23, R10 ;  /* 0x00000017940bc224 */ /* 0x002fe200078e020a */
[----:B------:R-:W-:Y:S04]  /*6a10*/  BSSY B1, `(.L_x_283) ;  /* 0x0000006000017945 */ /* 0x000fe80003800000 */
[----:B------:R1:W-:Y:S01]  /*6a20*/  @!P4 STG.E.U8 desc[UR38][R4.64+0xf8], R11 ;  /* 0x0000f80b0400c986 */ /* 0x0003e2000c101126 */
[----:B------:R-:W-:Y:S05]  /*6a30*/  @P1 BRA `(.L_x_284) ;  /* 0x00000000000c1947 */ /* 0x000fea0003800000 */
[----:B------:R-:W1:Y:S02]  /*6a40*/  LDG.E.U8 R160, desc[UR38][R2.64+0xf9] ;  /* 0x0000f92602a07981 */ /* 0x000e64000c1e1100 */
[----:B-1----:R-:W-:-:S05]  /*6a50*/  PRMT R11, R160, 0x8880, RZ ;  /* 0x00008880a00b7816 */ /* 0x002fca00000000ff */
[----:B------:R-:W-:-:S07]  /*6a60*/  IMAD R10, R11, R22, RZ ;  /* 0x000000160b0a7224 */ /* 0x000fce00078e02ff */
.L_x_284:
[----:B------:R-:W-:Y:S05]  /*6a70*/  BSYNC B1 ;  /* 0x0000000000017941 */ /* 0x000fea0003800000 */
.L_x_283:
[----:B------:R-:W-:Y:S01]  /*6a80*/  @!P1 IMAD R149, R149, R23, R10 ;  /* 0x0000001795959224 */ /* 0x000fe200078e020a */
[----:B------:R-:W-:Y:S04]  /*6a90*/  BSSY B1, `(.L_x_285) ;  /* 0x0000006000017945 */ /* 0x000fe80003800000 */
[----:B------:R0:W-:Y:S01]  /*6aa0*/  @!P1 STG.E.U8 desc[UR38][R4.64+0xf9], R149 ;  /* 0x0000f99504009986 */ /* 0x0001e2000c101126 */
[----:B------:R-:W-:Y:S05]  /*6ab0*/  @P6 BRA `(.L_x_286) ;  /* 0x00000000000c6947 */ /* 0x000fea0003800000 */
[----:B------:R-:W0:Y:S02]  /*6ac0*/  LDG.E.U8 R160, desc[UR38][R8.64+0xf8] ;  /* 0x0000f82608a07981 */ /* 0x000e24000c1e1100 */
[----:B0-----:R-:W-:-:S05]  /*6ad0*/  PRMT R3, R160, 0x8880, RZ ;  /* 0x00008880a0037816 */ /* 0x001fca00000000ff */
[----:B------:R-:W-:-:S07]  /*6ae0*/  IMAD R10, R3, R22, RZ ;  /* 0x00000016030a7224 */ /* 0x000fce00078e02ff */
.L_x_286:
[----:B------:R-:W-:Y:S05]  /*6af0*/  BSYNC B1 ;  /* 0x0000000000017941 */ /* 0x000fea0003800000 */
.L_x_285:
[----:B0-----:R-:W-:Y:S01]  /*6b00*/  @!P6 IMAD R3, R150, R23, R10 ;  /* 0x000000179603e224 */ /* 0x001fe200078e020a */
[----:B------:R-:W-:Y:S01]  /*6b10*/  ISETP.LT.OR P0, PT, R0, 0xfa, !P0 ;  /* 0x000000fa0000780c */ /* 0x000fe20004701670 */
[----:B------:R-:W-:Y:S03]  /*6b20*/  BSSY B1, `(.L_x_287) ;  /* 0x0000006000017945 */ /* 0x000fe60003800000 */
[----:B------:R0:W-:Y:S09]  /*6b30*/  @!P6 STG.E.U8 desc[UR38][R6.64+0xf8], R3 ;  /* 0x0000f8030600e986 */ /* 0x0001f2000c101126 */
[----:B------:R-:W-:Y:S05]  /*6b40*/  @P0 BRA `(.L_x_288) ;  /* 0x00000000000c0947 */ /* 0x000fea0003800000 */
[----:B------:R-:W0:Y:S02]  /*6b50*/  LDG.E.U8 R160, desc[UR38][R8.64+0xf9] ;  /* 0x0000f92608a07981 */ /* 0x000e24000c1e1100 */
[----:B0-----:R-:W-:-:S05]  /*6b60*/  PRMT R3, R160, 0x8880, RZ ;  /* 0x00008880a0037816 */ /* 0x001fca00000000ff */
[----:B------:R-:W-:-:S07]  /*6b70*/  IMAD R10, R3, R22, RZ ;  /* 0x00000016030a7224 */ /* 0x000fce00078e02ff */
.L_x_288:
[----:B------:R-:W-:Y:S05]  /*6b80*/  BSYNC B1 ;  /* 0x0000000000017941 */ /* 0x000fea0003800000 */
.L_x_287:
[----:B------:R-:W-:Y:S01]  /*6b90*/  IMAD R151, R151, R23, R10 ;  /* 0x0000001797977224 */ /* 0x000fe200078e020a */
[----:B------:R-:W-:Y:S06]  /*6ba0*/  @P0 BRA `(.L_x_289) ;  /* 0x0000001800100947 */ /* 0x000fec0003800000 */
[----:B------:R0:W-:Y:S01]  /*6bb0*/  STG.E.U8 desc[UR38][R6.64+0xf9], R151 ;  /* 0x0000f99706007986 */ /* 0x0001e2000c101126 */
[----:B------:R-:W-:Y:S05]  /*6bc0*/  BRA `(.L_x_289) ;  /* 0x0000001800087947 */ /* 0x000fea0003800000 */
.L_x_32:
[C---:B------:R-:W-:Y:S02]  /*6bd0*/  ISETP.GE.AND P1, PT, R163.reuse, 0x1, PT ;  /* 0x00000001a300780c */ /* 0x040fe40003f26270 */
[----:B------:R-:W-:Y:S02]  /*6be0*/  ISETP.GE.AND P0, PT, R163, 0x9, PT ;  /* 0x00000009a300780c */ /* 0x000fe40003f06270 */
[C---:B------:R-:W-:Y:S02]  /*6bf0*/  ISETP.LT.OR P3, PT, R0.reuse, 0x1, !P1 ;  /* 0x000000010000780c */ /* 0x040fe40004f61670 */
[C---:B------:R-:W-:Y:S02]  /*6c00*/  ISETP.LT.OR P2, PT, R0.reuse, 0x2, !P1 ;  /* 0x000000020000780c */ /* 0x040fe40004f41670 */
[C---:B------:R-:W-:Y:S02]  /*6c10*/  ISETP.LT.OR P6, PT, R0.reuse, 0x1, !P0 ;  /* 0x000000010000780c */ /* 0x040fe400047c1670 */
[----:B------:R-:W-:-:S02]  /*6c20*/  ISETP.LT.OR P4, PT, R0, 0x2, !P0 ;  /* 0x000000020000780c */ /* 0x000fc40004781670 */
[----:B------:R-:W-:-:S05]  /*6c30*/  ISETP.LT.OR P5, PT, R0, 0xa, !P1 ;  /* 0x0000000a0000780c */ /* 0x000fca0004fa1670 */
[-C--:B------:R-:W-:Y:S02]  /*6c40*/  @!P3 IMAD R3, R24, R23.reuse, RZ ;  /* 0x000000171803b224 */ /* 0x080fe400078e02ff */
[-C--:B------:R-:W-:Y:S02]  /*6c50*/  @!P2 IMAD R25, R25, R23.reuse, RZ ;  /* 0x000000171919a224 */ /* 0x080fe400078e02ff */
[-C--:B------:R-:W-:Y:S01]  /*6c60*/  @!P6 IMAD R9, R26, R23.reuse, RZ ;  /* 0x000000171a09e224 */ /* 0x080fe200078e02ff */
[----:B------:R0:W-:Y:S01]  /*6c70*/  @!P3 STG.E.U8 desc[UR38][R4.64], R3 ;  /* 0x000000030400b986 */ /* 0x0001e2000c101126 */
[C---:B------:R-:W-:Y:S01]  /*6c80*/  ISETP.LT.OR P3, PT, R0.reuse, 0x9, !P1 ;  /* 0x000000090000780c */ /* 0x040fe20004f61670 */
[-C--:B------:R-:W-:Y:S02]  /*6c90*/  @!P4 IMAD R27, R27, R23.reuse, RZ ;  /* 0x000000171b1bc224 */ /* 0x080fe400078e02ff */
[----:B------:R-:W-:Y:S01]  /*6ca0*/  @!P5 IMAD R29, R29, R23, RZ ;  /* 0x000000171d1dd224 */ /* 0x000fe200078e02ff */
[----:B------:R-:W-:Y:S01]  /*6cb0*/  @!P2 STG.E.U8 desc[UR38][R4.64+0x1], R25 ;  /* 0x000001190400a986 */ /* 0x000fe2000c101126 */
[----:B------:R-:W-:-:S03]  /*6cc0*/  ISETP.LT.OR P2, PT, R0, 0x9, !P0 ;  /* 0x000000090000780c */ /* 0x000fc60004741670 */
[----:B------:R1:W-:Y:S01]  /*6cd0*/  @!P6 STG.E.U8 desc[UR38][R6.64], R9 ;  /* 0x000000090600e986 */ /* 0x0003e2000c101126 */
[----:B------:R-:W-:-:S03]  /*6ce0*/  ISETP.LT.OR P6, PT, R0, 0xa, !P0 ;  /* 0x0000000a0000780c */ /* 0x000fc600047c1670 */
[----:B------:R-:W-:Y:S01]  /*6cf0*/  @!P4 STG.E.U8 desc[UR38][R6.64+0x1], R27 ;  /* 0x0000011b0600c986 */ /* 0x000fe2000c101126 */
[----:B0-----:R-:W-:Y:S01]  /*6d00*/  @!P3 IMAD R3, R28, R23, RZ ;  /* 0x000000171c03b224 */ /* 0x001fe200078e02ff */
[C---:B------:R-:W-:Y:S02]  /*6d10*/  ISETP.LT.OR P4, PT, R0.reuse, 0x11, !P1 ;  /* 0x000000110000780c */ /* 0x040fe40004f81670 */
[----:B------:R-:W-:Y:S01]  /*6d20*/  @!P5 STG.E.U8 desc[UR38][R4.64+0x9], R29 ;  /* 0x0000091d0400d986 */ /* 0x000fe2000c101126 */
[----:B------:R-:W-:-:S03]  /*6d30*/  ISETP.LT.OR P5, PT, R0, 0x11, !P0 ;  /* 0x000000110000780c */ /* 0x000fc600047a1670 */
[----:B------:R0:W-:Y:S01]  /*6d40*/  @!P3 STG.E.U8 desc[UR38][R4.64+0x8], R3 ;  /* 0x000008030400b986 */ /* 0x0001e2000c101126 */
[----:B------:R-:W-:Y:S01]  /*6d50*/  ISETP.LT.OR P3, PT, R0, 0x12, !P1 ;  /* 0x000000120000780c */ /* 0x000fe20004f61670 */
[-C--:B-1----:R-:W-:Y:S02]  /*6d60*/  @!P2 IMAD R9, R30, R23.reuse, RZ ;  /* 0x000000171e09a224 */ /* 0x082fe400078e02ff */
[----:B------:R-:W-:-:S03]  /*6d70*/  @!P6 IMAD R31, R31, R23, RZ ;  /* 0x000000171f1fe224 */ /* 0x000fc600078e02ff */
[-C--:B------:R-:W-:Y:S01]  /*6d80*/  @!P4 IMAD R11, R32, R23.reuse, RZ ;  /* 0x00000017200bc224 */ /* 0x080fe200078e02ff */
[----:B------:R1:W-:Y:S01]  /*6d90*/  @!P2 STG.E.U8 desc[UR38][R6.64+0x8], R9 ;  /* 0x000008090600a986 */ /* 0x0003e2000c101126 */
[----:B------:R-:W-:Y:S01]  /*6da0*/  ISETP.LT.OR P2, PT, R0, 0x12, !P0 ;  /* 0x000000120000780c */ /* 0x000fe20004741670 */
[-C--:B0-----:R-:W-:Y:S02]  /*6db0*/  @!P5 IMAD R3, R34, R23.reuse, RZ ;  /* 0x000000172203d224 */ /* 0x081fe400078e02ff */
[----:B------:R-:W-:Y:S02]  /*6dc0*/  @!P6 STG.E.U8 desc[UR38][R6.64+0x9], R31 ;  /* 0x0000091f0600e986 */ /* 0x000fe4000c101126 */
[----:B------:R-:W-:Y:S01]  /*6dd0*/  @!P3 IMAD R33, R33, R23, RZ ;  /* 0x000000172121b224 */ /* 0x000fe200078e02ff */
[C---:B------:R-:W-:Y:S01]  /*6de0*/  ISETP.LT.OR P6, PT, R0.reuse, 0x19, !P1 ;  /* 0x000000190000780c */ /* 0x040fe20004fc1670 */
[----:B------:R-:W-:Y:S01]  /*6df0*/  @!P4 STG.E.U8 desc[UR38][R4.64+0x10], R11 ;  /* 0x0000100b0400c986 */ /* 0x000fe2000c101126 */
[----:B------:R-:W-:-:S03]  /*6e00*/  ISETP.LT.OR P4, PT, R0, 0x1a, !P1 ;  /* 0x0000001a0000780c */ /* 0x000fc60004f81670 */
[----:B------:R-:W-:Y:S01]  /*6e10*/  @!P3 STG.E.U8 desc[UR38][R4.64+0x11], R33 ;  /* 0x000011210400b986 */ /* 0x000fe2000c101126 */
[C---:B------:R-:W-:Y:S01]  /*6e20*/  ISETP.LT.OR P3, PT, R0.reuse, 0x19, !P0 ;  /* 0x000000190000780c */ /* 0x040fe20004761670 */
[----:B------:R-:W-:Y:S02]  /*6e30*/  @!P2 IMAD R35, R35, R23, RZ ;  /* 0x000000172323a224 */ /* 0x000fe400078e02ff */
[----:B------:R0:W-:Y:S01]  /*6e40*/  @!P5 STG.E.U8 desc[UR38][R6.64+0x10], R3 ;  /* 0x000010030600d986 */ /* 0x0001e2000c101126 */
[----:B------:R-:W-:-:S03]  /*6e50*/  ISETP.LT.OR P5, PT, R0, 0x1a, !P0 ;  /* 0x0000001a0000780c */ /* 0x000fc600047a1670 */
[-C--:B-1----:R-:W-:Y:S01]  /*6e60*/  @!P6 IMAD R9, R36, R23.reuse, RZ ;  /* 0x000000172409e224 */ /* 0x082fe200078e02ff */
[----:B------:R-:W-:Y:S01]  /*6e70*/  @!P2 STG.E.U8 desc[UR38][R6.64+0x11], R35 ;  /* 0x000011230600a986 */ /* 0x000fe2000c101126 */
[C---:B------:R-:W-:Y:S01]  /*6e80*/  ISETP.LT.OR P2, PT, R0.reuse, 0x21, !P1 ;  /* 0x000000210000780c */ /* 0x040fe20004f41670 */
[-C--:B------:R-:W-:Y:S02]  /*6e90*/  @!P4 IMAD R37, R37, R23.reuse, RZ ;  /* 0x000000172525c224 */ /* 0x080fe400078e02ff */
[----:B------:R1:W-:Y:S01]  /*6ea0*/  @!P6 STG.E.U8 desc[UR38][R4.64+0x18], R9 ;  /* 0x000018090400e986 */ /* 0x0003e2000c101126 */
[----:B------:R-:W-:Y:S01]  /*6eb0*/  ISETP.LT.OR P6, PT, R0, 0x22, !P1 ;  /* 0x000000220000780c */ /* 0x000fe20004fc1670 */
[-C--:B0-----:R-:W-:Y:S02]  /*6ec0*/  @!P3 IMAD R3, R38, R23.reuse, RZ ;  /* 0x000000172603b224 */ /* 0x081fe400078e02ff */
[----:B------:R-:W-:Y:S01]  /*6ed0*/  @!P4 STG.E.U8 desc[UR38][R4.64+0x19], R37 ;  /* 0x000019250400c986 */ /* 0x000fe2000c101126 */
[----:B------:R-:W-:Y:S01]  /*6ee0*/  @!P5 IMAD R39, R39, R23, RZ ;  /* 0x000000172727d224 */ /* 0x000fe200078e02ff */
[----:B------:R-:W-:-:S02]  /*6ef0*/  ISETP.LT.OR P4, PT, R0, 0x21, !P0 ;  /* 0x000000210000780c */ /* 0x000fc40004781670 */
[----:B------:R0:W-:Y:S01]  /*6f00*/  @!P3 STG.E.U8 desc[UR38][R6.64+0x18], R3 ;  /* 0x000018030600b986 */ /* 0x0001e2000c101126 */
[----:B------:R-:W-:Y:S01]  /*6f10*/  ISETP.LT.OR P3, PT, R0, 0x22, !P0 ;  /* 0x000000220000780c */ /* 0x000fe20004761670 */
[-C--:B-1----:R-:W-:Y:S02]  /*6f20*/  @!P2 IMAD R9, R40, R23.reuse, RZ ;  /* 0x000000172809a224 */ /* 0x082fe400078e02ff */
[----:B------:R-:W-:Y:S01]  /*6f30*/  @!P5 STG.E.U8 desc[UR38][R6.64+0x19], R39 ;  /* 0x000019270600d986 */ /* 0x000fe2000c101126 */
[C---:B------:R-:W-:Y:S01]  /*6f40*/  ISETP.LT.OR P5, PT, R0.reuse, 0x29, !P1 ;  /* 0x000000290000780c */ /* 0x040fe20004fa1670 */
[-C--:B------:R-:W-:Y:S02]  /*6f50*/  @!P6 IMAD R41, R41, R23.reuse, RZ ;  /* 0x000000172929e224 */ /* 0x080fe400078e02ff */
[----:B------:R1:W-:Y:S01]  /*6f60*/  @!P2 STG.E.U8 desc[UR38][R4.64+0x20], R9 ;  /* 0x000020090400a986 */ /* 0x0003e2000c101126 */
[----:B------:R-:W-:Y:S02]  /*6f70*/  ISETP.LT.OR P2, PT, R0, 0x2a, !P1 ;  /* 0x0000002a0000780c */ /* 0x000fe40004f41670 */
[-C--:B------:R-:W-:Y:S01]  /*6f80*/  @!P4 IMAD R11, R42, R23.reuse, RZ ;  /* 0x000000172a0bc224 */ /* 0x080fe200078e02ff */
[----:B------:R-:W-:Y:S01]  /*6f90*/  @!P6 STG.E.U8 desc[UR38][R4.64+0x21], R41 ;  /* 0x000021290400e986 */ /* 0x000fe2000c101126 */
[----:B------:R-:W-:Y:S01]  /*6fa0*/  ISETP.LT.OR P6, PT, R0, 0x29, !P0 ;  /* 0x000000290000780c */ /* 0x000fe200047c1670 */
[----:B------:R-:W-:-:S02]  /*6fb0*/  @!P3 IMAD R43, R43, R23, RZ ;  /* 0x000000172b2bb224 */ /* 0x000fc400078e02ff */
[----:B------:R-:W-:Y:S01]  /*6fc0*/  @!P4 STG.E.U8 desc[UR38][R6.64+0x20], R11 ;  /* 0x0000200b0600c986 */ /* 0x000fe2000c101126 */
[----:B------:R-:W-:Y:S01]  /*6fd0*/  ISETP.LT.OR P4, PT, R0, 0x2a, !P0 ;  /* 0x0000002a0000780c */ /* 0x000fe20004781670 */
[-C--:B0-----:R-:W-:Y:S02]  /*6fe0*/  @!P5 IMAD R3, R44, R23.reuse, RZ ;  /* 0x000000172c03d224 */ /* 0x081fe400078e02ff */
[----:B------:R-:W-:Y:S01]  /*6ff0*/  @!P3 STG.E.U8 desc[UR38][R6.64+0x21], R43 ;  /* 0x0000212b0600b986 */ /* 0x000fe2000c101126 */
[C---:B------:R-:W-:Y:S01]  /*7000*/  ISETP.LT.OR P3, PT, R0.reuse, 0x31, !P1 ;  /* 0x000000310000780c */ /* 0x040fe20004f61670 */
[-C--:B------:R-:W-:Y:S02]  /*7010*/  @!P2 IMAD R45, R45, R23.reuse, RZ ;  /* 0x000000172d2da224 */ /* 0x080fe400078e02ff */
[----:B------:R0:W-:Y:S01]  /*7020*/  @!P5 STG.E.U8 desc[UR38][R4.64+0x28], R3 ;  /* 0x000028030400d986 */ /* 0x0001e2000c101126 */
[----:B------:R-:W-:Y:S01]  /*7030*/  ISETP.LT.OR P5, PT, R0, 0x32, !P1 ;  /* 0x000000320000780c */ /* 0x000fe20004fa1670 */
[----:B-1----:R-:W-:-:S02]  /*7040*/  @!P6 IMAD R9, R46, R23, RZ ;  /* 0x000000172e09e224 */ /* 0x002fc400078e02ff */
[----:B------:R-:W-:Y:S01]  /*7050*/  @!P2 STG.E.U8 desc[UR38][R4.64+0x29], R45 ;  /* 0x0000292d0400a986 */ /* 0x000fe2000c101126 */
[C---:B------:R-:W-:Y:S01]  /*7060*/  ISETP.LT.OR P2, PT, R0.reuse, 0x31, !P0 ;  /* 0x000000310000780c */ /* 0x040fe20004741670 */
[-C--:B------:R-:W-:Y:S02]  /*7070*/  @!P4 IMAD R47, R47, R23.reuse, RZ ;  /* 0x000000172f2fc224 */ /* 0x080fe400078e02ff */
[----:B------:R1:W-:Y:S01]  /*7080*/  @!P6 STG.E.U8 desc[UR38][R6.64+0x28], R9 ;  /* 0x000028090600e986 */ /* 0x0003e2000c101126 */
[----:B------:R-:W-:Y:S01]  /*7090*/  ISETP.LT.OR P6, PT, R0, 0x32, !P0 ;  /* 0x000000320000780c */ /* 0x000fe200047c1670 */
[-C--:B0-----:R-:W-:Y:S02]  /*70a0*/  @!P3 IMAD R3, R48, R23.reuse, RZ ;  /* 0x000000173003b224 */ /* 0x081fe400078e02ff */
[----:B------:R-:W-:Y:S02]  /*70b0*/  @!P4 STG.E.U8 desc[UR38][R6.64+0x29], R47 ;  /* 0x0000292f0600c986 */ /* 0x000fe4000c101126 */
[-C--:B------:R-:W-:Y:S01]  /*70c0*/  @!P5 IMAD R49, R49, R23.reuse, RZ ;  /* 0x000000173131d224 */ /* 0x080fe200078e02ff */
[C---:B------:R-:W-:Y:S01]  /*70d0*/  ISETP.LT.OR P4, PT, R0.reuse, 0x39, !P1 ;  /* 0x000000390000780c */ /* 0x040fe20004f81670 */
[----:B------:R0:W-:Y:S01]  /*70e0*/  @!P3 STG.E.U8 desc[UR38][R4.64+0x30], R3 ;  /* 0x000030030400b986 */ /* 0x0001e2000c101126 */
[----:B------:R-:W-:Y:S01]  /*70f0*/  ISETP.LT.OR P3, PT, R0, 0x3a, !P1 ;  /* 0x0000003a0000780c */ /* 0x000fe20004f61670 */
[----:B-1----:R-:W-:-:S02]  /*7100*/  @!P2 IMAD R9, R50, R23, RZ ;  /* 0x000000173209a224 */ /* 0x002fc400078e02ff */
[----:B------:R-:W-:Y:S01]  /*7110*/  @!P5 STG.E.U8 desc[UR38][R4.64+0x31], R49 ;  /* 0x000031310400d986 */ /* 0x000fe2000c101126 */
[C---:B------:R-:W-:Y:S01]  /*7120*/  ISETP.LT.OR P5, PT, R0.reuse, 0x39, !P0 ;  /* 0x000000390000780c */ /* 0x040fe200047a1670 */
[----:B------:R-:W-:Y:S02]  /*7130*/  @!P6 IMAD R51, R51, R23, RZ ;  /* 0x000000173333e224 */ /* 0x000fe400078e02ff */
[----:B------:R1:W-:Y:S01]  /*7140*/  @!P2 STG.E.U8 desc[UR38][R6.64+0x30], R9 ;  /* 0x000030090600a986 */ /* 0x0003e2000c101126 */
[----:B------:R-:W-:-:S03]  /*7150*/  ISETP.LT.OR P2, PT, R0, 0x3a, !P0 ;  /* 0x0000003a0000780c */ /* 0x000fc60004741670 */
[-C--:B------:R-:W-:Y:S01]  /*7160*/  @!P4 IMAD R11, R52, R23.reuse, RZ ;  /* 0x00000017340bc224 */ /* 0x080fe200078e02ff */
[----:B------:R-:W-:Y:S01]  /*7170*/  @!P6 STG.E.U8 desc[UR38][R6.64+0x31], R51 ;  /* 0x000031330600e986 */ /* 0x000fe2000c101126 */
[C---:B------:R-:W-:Y:S01]  /*7180*/  ISETP.LT.OR P6, PT, R0.reuse, 0x41, !P1 ;  /* 0x000000410000780c */ /* 0x040fe20004fc1670 */
[-C--:B------:R-:W-:Y:S02]  /*7190*/  @!P3 IMAD R53, R53, R23.reuse, RZ ;  /* 0x000000173535b224 */ /* 0x080fe400078e02ff */
[----:B------:R-:W-:Y:S01]  /*71a0*/  @!P4 STG.E.U8 desc[UR38][R4.64+0x38], R11 ;  /* 0x0000380b0400c986 */ /* 0x000fe2000c101126 */
[----:B------:R-:W-:Y:S01]  /*71b0*/  ISETP.LT.OR P4, PT, R0, 0x42, !P1 ;  /* 0x000000420000780c */ /* 0x000fe20004f81670 */
[-C--:B0-----:R-:W-:Y:S02]  /*71c0*/  @!P5 IMAD R3, R54, R23.reuse, RZ ;  /* 0x000000173603d224 */ /* 0x081fe400078e02ff */
[----:B------:R-:W-:Y:S01]  /*71d0*/  @!P3 STG.E.U8 desc[UR38][R4.64+0x39], R53 ;  /* 0x000039350400b986 */ /* 0x000fe2000c101126 */
[----:B------:R-:W-:Y:S01]  /*71e0*/  ISETP.LT.OR P3, PT, R0, 0x41, !P0 ;  /* 0x000000410000780c */ /* 0x000fe20004761670 */
[----:B------:R-:W-:-:S02]  /*71f0*/  @!P2 IMAD R55, R55, R23, RZ ;  /* 0x000000173737a224 */ /* 0x000fc400078e02ff */
[----:B------:R0:W-:Y:S01]  /*7200*/  @!P5 STG.E.U8 desc[UR38][R6.64+0x38], R3 ;  /* 0x000038030600d986 */ /* 0x0001e2000c101126 */
[----:B------:R-:W-:Y:S01]  /*7210*/  ISETP.LT.OR P5, PT, R0, 0x42, !P0 ;  /* 0x000000420000780c */ /* 0x000fe200047a1670 */
[-C--:B-1----:R-:W-:Y:S02]  /*7220*/  @!P6 IMAD R9, R56, R23.reuse, RZ ;  /* 0x000000173809e224 */ /* 0x082fe400078e02ff */
[----:B------:R-:W-:Y:S01]  /*7230*/  @!P2 STG.E.U8 desc[UR38][R6.64+0x39], R55 ;  /* 0x000039370600a986 */ /* 0x000fe2000c101126 */
[C---:B------:R-:W-:Y:S01]  /*7240*/  ISETP.LT.OR P2, PT, R0.reuse, 0x49, !P1 ;  /* 0x000000490000780c */ /* 0x040fe20004f41670 */
[-C--:B------:R-:W-:Y:S02]  /*7250*/  @!P4 IMAD R57, R57, R23.reuse, RZ ;  /* 0x000000173939c224 */ /* 0x080fe400078e02ff */
[----:B------:R1:W-:Y:S01]  /*7260*/  @!P6 STG.E.U8 desc[UR38][R4.64+0x40], R9 ;  /* 0x000040090400e986 */ /* 0x0003e2000c101126 */
[----:B------:R-:W-:Y:S01]  /*7270*/  ISETP.LT.OR P6, PT, R0, 0x4a, !P1 ;  /* 0x0000004a0000780c */ /* 0x000fe20004fc1670 */
[----:B0-----:R-:W-:-:S02]  /*7280*/  @!P3 IMAD R3, R58, R23, RZ ;  /* 0x000000173a03b224 */ /* 0x001fc400078e02ff */
[----:B------:R-:W-:Y:S02]  /*7290*/  @!P4 STG.E.U8 desc[UR38][R4.64+0x41], R57 ;  /* 0x000041390400c986 */ /* 0x000fe4000c101126 */
[-C--:B------:R-:W-:Y:S01]  /*72a0*/  @!P5 IMAD R59, R59, R23.reuse, RZ ;  /* 0x000000173b3bd224 */ /* 0x080fe200078e02ff */
[C---:B------:R-:W-:Y:S01]  /*72b0*/  ISETP.LT.OR P4, PT, R0.reuse, 0x49, !P0 ;  /* 0x000000490000780c */ /* 0x040fe20004781670 */
[----:B------:R0:W-:Y:S01]  /*72c0*/  @!P3 STG.E.U8 desc[UR38][R6.64+0x40], R3 ;  /* 0x000040030600b986 */ /* 0x0001e2000c101126 */
[----:B------:R-:W-:Y:S01]  /*72d0*/  ISETP.LT.OR P3, PT, R0, 0x4a, !P0 ;  /* 0x0000004a0000780c */ /* 0x000fe20004761670 */
[-C--:B-1----:R-:W-:Y:S02]  /*72e0*/  @!P2 IMAD R9, R60, R23.reuse, RZ ;  /* 0x000000173c09a224 */ /* 0x082fe400078e02ff */
[----:B------:R-:W-:Y:S01]  /*72f0*/  @!P5 STG.E.U8 desc[UR38][R6.64+0x41], R59 ;  /* 0x0000413b0600d986 */ /* 0x000fe2000c101126 */
[----:B------:R-:W-:Y:S01]  /*7300*/  ISETP.LT.OR P5, PT, R0, 0x51, !P1 ;  /* 0x000000510000780c */ /* 0x000fe20004fa1670 */
[----:B------:R-:W-:-:S02]  /*7310*/  @!P6 IMAD R61, R61, R23, RZ ;  /* 0x000000173d3de224 */ /* 0x000fc400078e02ff */
        /* <DEDUP_REMOVED lines=163> */
[C---:B------:R-:W-:Y:S01]  /*7d50*/  ISETP.LT.OR P5, PT, R0.reuse, 0xba, !P0 ;  /* 0x000000ba0000780c */ /* 0x040fe200047a1670 */
[-C--:B------:R-:W-:Y:S02]  /*7d60*/  @!P6 IMAD R117, R117, R23.reuse, RZ ;  /* 0x000000177575e224 */ /* 0x080fe400078e02ff */
[----:B------:R-:W-:Y:S01]  /*7d70*/  @!P2 STG.E.U8 desc[UR38][R6.64+0xb1], R115 ;  /* 0x0000b1730600a986 */ /* 0x000fe2000c101126 */
[----:B------:R-:W-:Y:S01]  /*7d80*/  ISETP.LT.OR P2, PT, R0, 0xc1, !P1 ;  /* 0x000000c10000780c */ /* 0x000fe20004f41670 */
[-C--:B-1----:R-:W-:Y:S02]  /*7d90*/  @!P4 IMAD R9, R116, R23.reuse, RZ ;  /* 0x000000177409c224 */ /* 0x082fe400078e02ff */
[----:B------:R-:W-:Y:S01]  /*7da0*/  @!P6 STG.E.U8 desc[UR38][R4.64+0xb9], R117 ;  /* 0x0000b9750400e986 */ /* 0x000fe2000c101126 */
[----:B------:R-:W-:Y:S01]  /*7db0*/  ISETP.LT.OR P6, PT, R0, 0xc1, !P0 ;  /* 0x000000c10000780c */ /* 0x000fe200047c1670 */
[----:B0-----:R-:W-:-:S02]  /*7dc0*/  @!P3 IMAD R3, R118, R23, RZ ;  /* 0x000000177603b224 */ /* 0x001fc400078e02ff */
[----:B------:R0:W-:Y:S02]  /*7dd0*/  @!P4 STG.E.U8 desc[UR38][R4.64+0xb8], R9 ;  /* 0x0000b8090400c986 */ /* 0x0001e4000c101126 */
[-C--:B------:R-:W-:Y:S01]  /*7de0*/  @!P5 IMAD R119, R119, R23.reuse, RZ ;  /* 0x000000177777d224 */ /* 0x080fe200078e02ff */
[C---:B------:R-:W-:Y:S01]  /*7df0*/  ISETP.LT.OR P4, PT, R0.reuse, 0xc2, !P1 ;  /* 0x000000c20000780c */ /* 0x040fe20004f81670 */
[----:B------:R1:W-:Y:S01]  /*7e00*/  @!P3 STG.E.U8 desc[UR38][R6.64+0xb8], R3 ;  /* 0x0000b8030600b986 */ /* 0x0003e2000c101126 */
[----:B------:R-:W-:Y:S01]  /*7e10*/  ISETP.LT.OR P3, PT, R0, 0xc9, !P1 ;  /* 0x000000c90000780c */ /* 0x000fe20004f61670 */
[-C--:B------:R-:W-:Y:S02]  /*7e20*/  @!P2 IMAD R11, R120, R23.reuse, RZ ;  /* 0x00000017780ba224 */ /* 0x080fe400078e02ff */
[----:B------:R-:W-:Y:S01]  /*7e30*/  @!P5 STG.E.U8 desc[UR38][R6.64+0xb9], R119 ;  /* 0x0000b9770600d986 */ /* 0x000fe2000c101126 */
[----:B------:R-:W-:Y:S01]  /*7e40*/  ISETP.LT.OR P5, PT, R0, 0xc2, !P0 ;  /* 0x000000c20000780c */ /* 0x000fe200047a1670 */
[----:B0-----:R-:W-:-:S02]  /*7e50*/  @!P6 IMAD R9, R122, R23, RZ ;  /* 0x000000177a09e224 */ /* 0x001fc400078e02ff */
[----:B------:R0:W-:Y:S01]  /*7e60*/  @!P2 STG.E.U8 desc[UR38][R4.64+0xc0], R11 ;  /* 0x0000c00b0400a986 */ /* 0x0001e2000c101126 */
[----:B------:R-:W-:-:S03]  /*7e70*/  ISETP.LT.OR P2, PT, R0, 0xca, !P1 ;  /* 0x000000ca0000780c */ /* 0x000fc60004f41670 */
[-C--:B------:R-:W-:Y:S02]  /*7e80*/  @!P4 IMAD R121, R121, R23.reuse, RZ ;  /* 0x000000177979c224 */ /* 0x080fe400078e02ff */
[----:B-1----:R-:W-:-:S03]  /*7e90*/  @!P3 IMAD R3, R124, R23, RZ ;  /* 0x000000177c03b224 */ /* 0x002fc600078e02ff */
[----:B------:R-:W-:Y:S01]  /*7ea0*/  @!P4 STG.E.U8 desc[UR38][R4.64+0xc1], R121 ;  /* 0x0000c1790400c986 */ /* 0x000fe2000c101126 */
[C---:B------:R-:W-:Y:S01]  /*7eb0*/  ISETP.LT.OR P4, PT, R0.reuse, 0xc9, !P0 ;  /* 0x000000c90000780c */ /* 0x040fe20004781670 */
[-C--:B------:R-:W-:Y:S02]  /*7ec0*/  @!P5 IMAD R123, R123, R23.reuse, RZ ;  /* 0x000000177b7bd224 */ /* 0x080fe400078e02ff */
[----:B------:R1:W-:Y:S01]  /*7ed0*/  @!P6 STG.E.U8 desc[UR38][R6.64+0xc0], R9 ;  /* 0x0000c0090600e986 */ /* 0x0003e2000c101126 */
[C---:B------:R-:W-:Y:S01]  /*7ee0*/  ISETP.LT.OR P6, PT, R0.reuse, 0xca, !P0 ;  /* 0x000000ca0000780c */ /* 0x040fe200047c1670 */
[----:B------:R-:W-:Y:S02]  /*7ef0*/  @!P2 IMAD R125, R125, R23, RZ ;  /* 0x000000177d7da224 */ /* 0x000fe400078e02ff */
[----:B------:R-:W-:Y:S01]  /*7f00*/  @!P5 STG.E.U8 desc[UR38][R6.64+0xc1], R123 ;  /* 0x0000c17b0600d986 */ /* 0x000fe2000c101126 */
[----:B------:R-:W-:-:S03]  /*7f10*/  ISETP.LT.OR P5, PT, R0, 0xd1, !P1 ;  /* 0x000000d10000780c */ /* 0x000fc60004fa1670 */
[----:B------:R2:W-:Y:S01]  /*7f20*/  @!P3 STG.E.U8 desc[UR38][R4.64+0xc8], R3 ;  /* 0x0000c8030400b986 */ /* 0x0005e2000c101126 */
        /* <DEDUP_REMOVED lines=13> */
[-C--:B--2---:R-:W-:Y:S02]  /*8000*/  @!P2 IMAD R3, R130, R23.reuse, RZ ;  /* 0x000000178203a224 */ /* 0x084fe400078e02ff */
[----:B------:R-:W-:Y:S01]  /*8010*/  @!P3 STG.E.U8 desc[UR38][R4.64+0xd1], R129 ;  /* 0x0000d1810400b986 */ /* 0x000fe2000c101126 */
[----:B------:R-:W-:Y:S01]  /*8020*/  ISETP.LT.OR P3, PT, R0, 0xd9, !P0 ;  /* 0x000000d90000780c */ /* 0x000fe20004761670 */
[----:B------:R-:W-:-:S02]  /*8030*/  @!P4 IMAD R131, R131, R23, RZ ;  /* 0x000000178383c224 */ /* 0x000fc400078e02ff */
        /* <DEDUP_REMOVED lines=12> */
[----:B------:R-:W-:Y:S01]  /*8100*/  @!P3 STG.E.U8 desc[UR38][R6.64+0xd8], R9 ;  /* 0x0000d8090600b986 */ /* 0x000fe2000c101126 */
        /* <DEDUP_REMOVED lines=10> */
[----:B------:R-:W-:Y:S02]  /*81b0*/  @!P3 IMAD R139, R139, R23, RZ ;  /* 0x000000178b8bb224 */ /* 0x000fe400078e02ff */
[----:B------:R0:W-:Y:S01]  /*81c0*/  @!P5 STG.E.U8 desc[UR38][R6.64+0xe0], R11 ;  /* 0x0000e00b0600d986 */ /* 0x0001e2000c101126 */
[----:B------:R-:W-:-:S03]  /*81d0*/  ISETP.LT.OR P5, PT, R0, 0xe9, !P0 ;  /* 0x000000e90000780c */ /* 0x000fc600047a1670 */
[----:B------:R-:W-:Y:S01]  /*81e0*/  @!P3 STG.E.U8 desc[UR38][R6.64+0xe1], R139 ;  /* 0x0000e18b0600b986 */ /* 0x000fe2000c101126 */
[----:B------:R-:W-:Y:S01]  /*81f0*/  ISETP.LT.OR P3, PT, R0, 0xf1, !P1 ;  /* 0x000000f10000780c */ /* 0x000fe20004f61670 */
[-C--:B-1----:R-:W-:Y:S02]  /*8200*/  @!P2 IMAD R3, R140, R23.reuse, RZ ;  /* 0x000000178c03a224 */ /* 0x082fe400078e02ff */
[-C--:B------:R-:W-:Y:S02]  /*8210*/  @!P4 IMAD R141, R141, R23.reuse, RZ ;  /* 0x000000178d8dc224 */ /* 0x080fe400078e02ff */
[-C--:B------:R-:W-:Y:S01]  /*8220*/  @!P6 IMAD R143, R143, R23.reuse, RZ ;  /* 0x000000178f8fe224 */ /* 0x080fe200078e02ff */
[----:B------:R1:W-:Y:S01]  /*8230*/  @!P2 STG.E.U8 desc[UR38][R4.64+0xe8], R3 ;  /* 0x0000e8030400a986 */ /* 0x0003e2000c101126 */
[----:B------:R-:W-:Y:S02]  /*8240*/  ISETP.LT.OR P2, PT, R0, 0xf2, !P1 ;  /* 0x000000f20000780c */ /* 0x000fe40004f41670 */
[----:B------:R-:W-:Y:S01]  /*8250*/  @!P5 IMAD R9, R142, R23, RZ ;  /* 0x000000178e09d224 */ /* 0x000fe200078e02ff */
[----:B------:R-:W-:Y:S01]  /*8260*/  @!P4 STG.E.U8 desc[UR38][R4.64+0xe9], R141 ;  /* 0x0000e98d0400c986 */ /* 0x000fe2000c101126 */
[----:B------:R-:W-:-:S02]  /*8270*/  ISETP.LT.OR P4, PT, R0, 0xf2, !P0 ;  /* 0x000000f20000780c */ /* 0x000fc40004781670 */
[----:B0-----:R-:W-:Y:S01]  /*8280*/  @!P3 IMAD R11, R144, R23, RZ ;  /* 0x00000017900bb224 */ /* 0x001fe200078e02ff */
[----:B------:R-:W-:Y:S01]  /*8290*/  @!P5 STG.E.U8 desc[UR38][R6.64+0xe8], R9 ;  /* 0x0000e8090600d986 */ /* 0x000fe2000c101126 */
[----:B------:R-:W-:-:S03]  /*82a0*/  ISETP.LT.OR P5, PT, R0, 0xf1, !P0 ;  /* 0x000000f10000780c */ /* 0x000fc600047a1670 */
[----:B------:R-:W-:Y:S01]  /*82b0*/  @!P6 STG.E.U8 desc[UR38][R6.64+0xe9], R143 ;  /* 0x0000e98f0600e986 */ /* 0x000fe2000c101126 */
[C---:B------:R-:W-:Y:S01]  /*82c0*/  ISETP.LT.OR P6, PT, R0.reuse, 0xf9, !P0 ;  /* 0x000000f90000780c */ /* 0x040fe200047c1670 */
[-C--:B------:R-:W-:Y:S01]  /*82d0*/  @!P2 IMAD R145, R145, R23.reuse, RZ ;  /* 0x000000179191a224 */ /* 0x080fe200078e02ff */
[C---:B------:R-:W-:Y:S01]  /*82e0*/  ISETP.LT.OR P0, PT, R0.reuse, 0xfa, !P0 ;  /* 0x000000fa0000780c */ /* 0x040fe20004701670 */
[----:B------:R0:W-:Y:S01]  /*82f0*/  @!P3 STG.E.U8 desc[UR38][R4.64+0xf0], R11 ;  /* 0x0000f00b0400b986 */ /* 0x0001e2000c101126 */
[C---:B------:R-:W-:Y:S01]  /*8300*/  ISETP.LT.OR P3, PT, R0.reuse, 0xf9, !P1 ;  /* 0x000000f90000780c */ /* 0x040fe20004f61670 */
[-C--:B------:R-:W-:Y:S01]  /*8310*/  @!P4 IMAD R147, R147, R23.reuse, RZ ;  /* 0x000000179393c224 */ /* 0x080fe200078e02ff */
[----:B------:R-:W-:Y:S01]  /*8320*/  ISETP.LT.OR P1, PT, R0, 0xfa, !P1 ;  /* 0x000000fa0000780c */ /* 0x000fe20004f21670 */
[----:B------:R2:W-:Y:S02]  /*8330*/  @!P2 STG.E.U8 desc[UR38][R4.64+0xf1], R145 ;  /* 0x0000f1910400a986 */ /* 0x0005e4000c101126 */
[----:B-1----:R-:W-:-:S02]  /*8340*/  @!P5 IMAD R3, R146, R23, RZ ;  /* 0x000000179203d224 */ /* 0x002fc400078e02ff */
[----:B------:R2:W-:Y:S02]  /*8350*/  @!P4 STG.E.U8 desc[UR38][R6.64+0xf1], R147 ;  /* 0x0000f1930600c986 */ /* 0x0005e4000c101126 */
[-C--:B0-----:R-:W-:Y:S02]  /*8360*/  @!P6 IMAD R11, R150, R23.reuse, RZ ;  /* 0x00000017960be224 */ /* 0x081fe400078e02ff */
[----:B------:R2:W-:Y:S02]  /*8370*/  @!P5 STG.E.U8 desc[UR38][R6.64+0xf0], R3 ;  /* 0x0000f0030600d986 */ /* 0x0005e4000c101126 */
[-C--:B------:R-:W-:Y:S02]  /*8380*/  @!P3 IMAD R9, R148, R23.reuse, RZ ;  /* 0x000000179409b224 */ /* 0x080fe400078e02ff */
[-C--:B------:R-:W-:Y:S02]  /*8390*/  @!P1 IMAD R149, R149, R23.reuse, RZ ;  /* 0x0000001795959224 */ /* 0x080fe400078e02ff */
[----:B------:R-:W-:Y:S01]  /*83a0*/  @!P0 IMAD R151, R151, R23, RZ ;  /* 0x0000001797978224 */ /* 0x000fe200078e02ff */
[----:B------:R2:W-:Y:S04]  /*83b0*/  @!P3 STG.E.U8 desc[UR38][R4.64+0xf8], R9 ;  /* 0x0000f8090400b986 */ /* 0x0005e8000c101126 */
[----:B------:R2:W-:Y:S04]  /*83c0*/  @!P1 STG.E.U8 desc[UR38][R4.64+0xf9], R149 ;  /* 0x0000f99504009986 */ /* 0x0005e8000c101126 */
[----:B------:R2:W-:Y:S04]  /*83d0*/  @!P6 STG.E.U8 desc[UR38][R6.64+0xf8], R11 ;  /* 0x0000f80b0600e986 */ /* 0x0005e8000c101126 */
[----:B------:R2:W-:Y:S02]  /*83e0*/  @!P0 STG.E.U8 desc[UR38][R6.64+0xf9], R151 ;  /* 0x0000f99706008986 */ /* 0x0005e4000c101126 */
.L_x_289:
[----:B------:R-:W-:Y:S05]  /*83f0*/  BSYNC B0 ;  /* 0x0000000000007941 */ /* 0x000fea0003800000 */
.L_x_31:
[----:B------:R-:W-:Y:S01]  /*8400*/  IMAD.U32 R2, RZ, RZ, UR36 ;  /* 0x00000024ff027e24 */ /* 0x000fe2000f8e00ff */
[----:B------:R-:W-:Y:S01]  /*8410*/  ULDC.64 UR4, c[0x0][0x650] ;  /* 0x0001940000047ab9 */ /* 0x000fe20000000a00 */
[----:B------:R-:W-:Y:S01]  /*8420*/  IMAD.U32 R0, RZ, RZ, UR41 ;  /* 0x00000029ff007e24 */ /* 0x000fe2000f8e00ff */
[----:B------:R1:W-:Y:S01]  /*8430*/  SYNCS.ARRIVE.TRANS64.A1T0 RZ, [R158+UR49], RZ ;  /* 0x000000ff9eff79a7 */ /* 0x0003e20008100031 */
[----:B0-2---:R-:W-:Y:S01]  /*8440*/  IMAD.U32 R3, RZ, RZ, UR37 ;  /* 0x00000025ff037e24 */ /* 0x005fe2000f8e00ff */
[C---:B------:R-:W-:Y:S01]  /*8450*/  LEA R16, P0, R2.reuse, R16, 0x1 ;  /* 0x0000001002107211 */ /* 0x040fe200078008ff */
[----:B------:R-:W-:Y:S02]  /*8460*/  IMAD.MOV.U32 R19, RZ, RZ, -0x1 ;  /* 0xffffffffff137424 */ /* 0x000fe400078e00ff */
[----:B------:R-:W-:Y:S01]  /*8470*/  IMAD.MOV.U32 R18, RZ, RZ, -0x1 ;  /* 0xffffffffff127424 */ /* 0x000fe200078e00ff */
[----:B------:R-:W-:Y:S01]  /*8480*/  LEA.HI.X R17, R2, R17, R0, 0x1, P0 ;  /* 0x0000001102117211 */ /* 0x000fe200000f0c00 */
[----:B------:R-:W-:Y:S01]  /*8490*/  IMAD.MOV.U32 R2, RZ, RZ, -0x1 ;  /* 0xffffffffff027424 */ /* 0x000fe200078e00ff */
[----:B------:R-:W-:-:S02]  /*84a0*/  ISETP.GE.U32.AND P0, PT, R16, UR4, PT ;  /* 0x0000000410007c0c */ /* 0x000fc4000bf06070 */
[----:B------:R-:W-:Y:S02]  /*84b0*/  PRMT R0, RZ, 0x7610, R0 ;  /* 0x00007610ff007816 */ /* 0x000fe40000000000 */
[----:B------:R-:W-:-:S13]  /*84c0*/  ISETP.GE.U32.AND.EX P0, PT, R17, UR5, PT, P0 ;  /* 0x0000000511007c0c */ /* 0x000fda000bf06100 */
[----:B-1----:R-:W-:Y:S05]  /*84d0*/  @P0 BRA `(.L_x_290) ;  /* 0x00000004008c0947 */ /* 0x002fea0003800000 */
[----:B------:R-:W0:Y:S01]  /*84e0*/  S2UR UR7, SR_CTAID.X ;  /* 0x00000000000779c3 */ /* 0x000e220000002500 */
[----:B------:R-:W-:Y:S01]  /*84f0*/  ULDC.64 UR4, c[0x0][0x628] ;  /* 0x00018a0000047ab9 */ /* 0x000fe20000000a00 */
[----:B------:R-:W-:Y:S01]  /*8500*/  ULDC UR6, c[0x0][0x150] ;  /* 0x0000540000067ab9 */ /* 0x000fe20000000800 */
[----:B------:R-:W-:Y:S01]  /*8510*/  ISETP.NE.U32.AND P0, PT, RZ, UR4, PT ;  /* 0x00000004ff007c0c */ /* 0x000fe2000bf05070 */
[----:B------:R-:W-:Y:S01]  /*8520*/  ULDC UR15, c[0x0][0x630] ;  /* 0x00018c00000f7ab9 */ /* 0x000fe20000000800 */
[C---:B------:R-:W-:Y:S01]  /*8530*/  R2UR UR16, R16.reuse ;  /* 0x00000000101072ca */ /* 0x040fe200000e0000 */
[----:B------:R-:W-:Y:S01]  /*8540*/  ULDC UR18, c[0x0][0x154] ;  /* 0x0000550000127ab9 */ /* 0x000fe20000000800 */
[----:B------:R-:W-:Y:S01]  /*8550*/  ISETP.NE.AND.EX P0, PT, RZ, UR5, PT, P0 ;  /* 0x00000005ff007c0c */ /* 0x000fe2000bf05300 */
[----:B------:R-:W1:Y:S01]  /*8560*/  S2UR UR19, SR_CTAID.Y ;  /* 0x00000000001379c3 */ /* 0x000e620000002600 */
[----:B------:R-:W-:Y:S02]  /*8570*/  R2UR UR17, R17 ;  /* 0x00000000111172ca */ /* 0x000fe400000e0000 */
[----:B------:R-:W-:-:S02]  /*8580*/  R2UR UR12, R16 ;  /* 0x00000000100c72ca */ /* 0x000fc400000e0000 */
[----:B------:R-:W-:Y:S02]  /*8590*/  R2UR UR13, R17 ;  /* 0x00000000110d72ca */ /* 0x000fe400000e0000 */
[----:B0-----:R-:W-:-:S05]  /*85a0*/  I2FP.F32.U32 R0, UR7 ;  /* 0x0000000700007c45 */ /* 0x001fca0008201000 */
[----:B------:R-:W-:-:S04]  /*85b0*/  FMUL R0, R0, UR6 ;  /* 0x0000000600007c20 */ /* 0x000fc80008400000 */
[----:B------:R0:W2:Y:S01]  /*85c0*/  F2I.U32.TRUNC.NTZ R2, R0 ;  /* 0x0000000000027305 */ /* 0x0000a2000020f000 */
[----:B-1----:R-:W-:Y:S05]  /*85d0*/  @!P0 BRA `(.L_x_291) ;  /* 0x0000000000308947 */ /* 0x002fea0003800000 */
        /* <DEDUP_REMOVED lines=12> */
.L_x_291:
[----:B------:R-:W-:Y:S01]  /*86a0*/  USHF.R.U64 UR6, UR12, UR15, UR13 ;  /* 0x0000000f0c067299 */ /* 0x000fe2000800120d */
[----:B0-----:R-:W-:Y:S01]  /*86b0*/  I2FP.F32.U32 R0, UR19 ;  /* 0x0000001300007c45 */ /* 0x001fe20008201000 */
[----:B------:R-:W-:Y:S01]  /*86c0*/  USHF.R.U32.HI UR4, URZ, UR15, UR13 ;  /* 0x0000000f3f047299 */ /* 0x000fe2000801160d */
[----:B--2---:R-:W-:Y:S01]  /*86d0*/  R2UR UR14, R2 ;  /* 0x00000000020e72ca */ /* 0x004fe200000e0000 */
[----:B------:R-:W-:Y:S02]  /*86e0*/  UIADD3 UR12, UP0, URZ, -UR6, URZ ;  /* 0x800000063f0c7290 */ /* 0x000fe4000ff1e03f */
[----:B------:R-:W-:Y:S01]  /*86f0*/  FMUL R0, R0, UR18 ;  /* 0x0000001200007c20 */ /* 0x000fe20008400000 */
[----:B------:R-:W-:Y:S01]  /*8700*/  ULDC.64 UR8, c[0x0][0x620] ;  /* 0x0001880000087ab9 */ /* 0x000fe20000000a00 */
[----:B------:R-:W-:Y:S01]  /*8710*/  UIADD3.X UR4, URZ, ~UR4, URZ, UP0, !UPT ;  /* 0x800000043f047290 */ /* 0x000fe200087fe43f */
[----:B------:R-:W-:Y:S01]  /*8720*/  UMOV UR10, UR16 ;  /* 0x00000010000a7c82 */ /* 0x000fe20008000000 */
[----:B------:R-:W-:-:S02]  /*8730*/  UMOV UR11, UR17 ;  /* 0x00000011000b7c82 */ /* 0x000fc40008000000 */
[----:B------:R-:W0:Y:S01]  /*8740*/  F2I.U32.TRUNC.NTZ R0, R0 ;  /* 0x0000000000007305 */ /* 0x000e22000020f000 */
[----:B------:R-:W-:Y:S02]  /*8750*/  UIMAD UR4, UR4, UR8, URZ ;  /* 0x00000008040472a4 */ /* 0x000fe4000f8e023f */
[----:B------:R-:W-:Y:S02]  /*8760*/  UIMAD.WIDE.U32 UR10, UR12, UR8, UR10 ;  /* 0x000000080c0a72a5 */ /* 0x000fe4000f8e000a */
[----:B------:R-:W-:Y:S01]  /*8770*/  UIMAD UR12, UR12, UR9, UR4 ;  /* 0x000000090c0c72a4 */ /* 0x000fe2000f8e0204 */
[----:B------:R-:W-:Y:S01]  /*8780*/  ULDC UR13, c[0x0][0x618] ;  /* 0x00018600000d7ab9 */ /* 0x000fe20000000800 */
[----:B------:R-:W-:Y:S02]  /*8790*/  ULDC UR22, c[0x0][0x658] ;  /* 0x0001960000167ab9 */ /* 0x000fe40000000800 */
[----:B------:R-:W-:Y:S01]  /*87a0*/  UIADD3 UR12, UR11, UR12, URZ ;  /* 0x0000000c0b0c7290 */ /* 0x000fe2000fffe03f */
[----:B------:R-:W-:Y:S01]  /*87b0*/  UMOV UR18, 0xffffffff ;  /* 0xffffffff00127882 */ /* 0x000fe20000000000 */
[----:B------:R-:W-:Y:S01]  /*87c0*/  ULDC.64 UR4, c[0x0][0x640] ;  /* 0x0001900000047ab9 */ /* 0x000fe20000000a00 */
[----:B------:R-:W-:Y:S01]  /*87d0*/  USHF.L.U32 UR18, UR18, UR22, URZ ;  /* 0x0000001612127299 */ /* 0x000fe2000800063f */
[----:B------:R-:W-:Y:S01]  /*87e0*/  ISETP.NE.U32.AND P0, PT, RZ, UR4, PT ;  /* 0x00000004ff007c0c */ /* 0x000fe2000bf05070 */
[----:B------:R-:W-:Y:S01]  /*87f0*/  USHF.R.U64 UR10, UR10, UR13, UR12 ;  /* 0x0000000d0a0a7299 */ /* 0x000fe2000800120c */
[----:B0-----:R-:W-:Y:S01]  /*8800*/  R2UR UR16, R0 ;  /* 0x00000000001072ca */ /* 0x001fe200000e0000 */
[----:B------:R-:W-:Y:S01]  /*8810*/  USHF.R.U32.HI UR12, URZ, UR13, UR12 ;  /* 0x0000000d3f0c7299 */ /* 0x000fe2000801160c */
[----:B------:R-:W-:Y:S01]  /*8820*/  ISETP.NE.AND.EX P0, PT, RZ, UR5, PT, P0 ;  /* 0x00000005ff007c0c */ /* 0x000fe2000bf05300 */
[----:B------:R-:W-:Y:S01]  /*8830*/  ULDC UR17, c[0x0][0x608] ;  /* 0x0001820000117ab9 */ /* 0x000fe20000000800 */
[----:B------:R-:W-:-:S02]  /*8840*/  ULOP3.LUT UR23, URZ, UR18, URZ, 0x33, !UPT ;  /* 0x000000123f177292 */ /* 0x000fc4000f8e333f */
[----:B------:R-:W-:Y:S02]  /*8850*/  USHF.R.U64 UR18, UR10, UR17, UR12 ;  /* 0x000000110a127299 */ /* 0x000fe4000800120c */
[----:B------:R-:W-:Y:S01]  /*8860*/  USHF.R.U32.HI UR12, URZ, UR17, UR12 ;  /* 0x000000113f0c7299 */ /* 0x000fe2000801160c */
[----:B------:R-:W-:Y:S01]  /*8870*/  UMOV UR20, 0x1 ;  /* 0x0000000100147882 */ /* 0x000fe20000000000 */
[----:B------:R-:W-:Y:S02]  /*8880*/  UIADD3 UR14, -UR14, URZ, URZ ;  /* 0x0000003f0e0e7290 */ /* 0x000fe4000fffe13f */
[----:B------:R-:W-:Y:S02]  /*8890*/  USHF.L.U32 UR11, UR20, UR22, URZ ;  /* 0x00000016140b7299 */ /* 0x000fe4000800063f */
[----:B------:R-:W-:Y:S01]  /*88a0*/  USHF.R.U64 UR20, UR18, UR22, UR12 ;  /* 0x0000001612147299 */ /* 0x000fe2000800120c */
[----:B------:R-:W-:Y:S01]  /*88b0*/  ULDC UR15, c[0x0][0x144] ;  /* 0x00005100000f7ab9 */ /* 0x000fe20000000800 */
[----:B------:R-:W-:Y:S01]  /*88c0*/  ULDC UR8, c[0x0][0x600] ;  /* 0x0001800000087ab9 */ /* 0x000fe20000000800 */
[----:B------:R-:W-:-:S02]  /*88d0*/  UIADD3 UR21, -UR16, URZ, URZ ;  /* 0x0000003f10157290 */ /* 0x000fc4000fffe13f */
[----:B------:R-:W-:Y:S02]  /*88e0*/  USHF.R.U32.HI UR17, URZ, UR22, UR12 ;  /* 0x000000163f117299 */ /* 0x000fe4000801160c */
[----:B------:R-:W-:Y:S02]  /*88f0*/  UIADD3 UR9, UR8, -0x1, URZ ;  /* 0xffffffff08097890 */ /* 0x000fe4000fffe03f */
        /* <DEDUP_REMOVED lines=16> */
.L_x_292:
[----:B------:R-:W-:Y:S01]  /*8a00*/  UISETP.NE.AND UP0, UPT, UR48, URZ, UPT ;  /* 0x0000003f3000728c */ /* 0x000fe2000bf05270 */
[----:B------:R-:W-:Y:S01]  /*8a10*/  IMAD.MOV.U32 R0, RZ, RZ, 0x1 ;  /* 0x00000001ff007424 */ /* 0x000fe200078e00ff */
[----:B------:R-:W-:Y:S01]  /*8a20*/  USHF.R.U64 UR4, UR16, UR24, UR17 ;  /* 0x0000001810047299 */ /* 0x000fe20008001211 */
[----:B------:R-:W-:Y:S01]  /*8a30*/  IMAD.U32 R2, RZ, RZ, UR6 ;  /* 0x00000006ff027e24 */ /* 0x000fe2000f8e00ff */
[----:B------:R-:W-:Y:S02]  /*8a40*/  ULOP3.LUT UR18, UR18, UR23, URZ, 0xc0, !UPT ;  /* 0x0000001712127292 */ /* 0x000fe4000f8ec03f */
[----:B------:R-:W-:Y:S02]  /*8a50*/  UIADD3 UR5, -UR4, URZ, URZ ;  /* 0x0000003f04057290 */ /* 0x000fe4000fffe13f */
[----:B------:R-:W-:Y:S02]  /*8a60*/  ULOP3.LUT UR9, UR10, UR9, URZ, 0xc0, !UPT ;  /* 0x000000090a097292 */ /* 0x000fe4000f8ec03f */
[----:B------:R-:W-:-:S02]  /*8a70*/  UIMAD UR4, UR11, UR4, UR18 ;  /* 0x000000040b0472a4 */ /* 0x000fc4000f8e0212 */
[----:B------:R-:W-:Y:S02]  /*8a80*/  @UP0 UIMAD UR22, UR26, UR21, UR19 ;  /* 0x000000151a1602a4 */ /* 0x000fe4000f8e0213 */
[----:B------:R-:W-:Y:S01]  /*8a90*/  UIMAD UR5, UR5, UR25, UR20 ;  /* 0x00000019050572a4 */ /* 0x000fe2000f8e0214 */
[----:B------:R-:W-:Y:S02]  /*8aa0*/  ULDC UR7, c[0x0][0x610] ;  /* 0x0001840000077ab9 */ /* 0x000fe40000000800 */
[----:B------:R-:W-:Y:S02]  /*8ab0*/  UIMAD UR4, UR4, UR7, UR22 ;  /* 0x00000007040472a4 */ /* 0x000fe4000f8e0216 */
[----:B------:R-:W-:-:S04]  /*8ac0*/  UIMAD UR5, UR5, UR8, UR9 ;  /* 0x00000008050572a4 */ /* 0x000fc8000f8e0209 */
[----:B------:R-:W-:Y:S02]  /*8ad0*/  USEL UR7, UR5, UR4, !UP0 ;  /* 0x0000000405077287 */ /* 0x000fe4000c000000 */
[----:B------:R-:W-:-:S04]  /*8ae0*/  USEL UR4, UR4, UR5, !UP0 ;  /* 0x0000000504047287 */ /* 0x000fc8000c000000 */
[----:B------:R-:W-:Y:S02]  /*8af0*/  IMAD.U32 R18, RZ, RZ, UR7 ;  /* 0x00000007ff127e24 */ /* 0x000fe4000f8e00ff */
[----:B------:R-:W-:-:S07]  /*8b00*/  IMAD.U32 R19, RZ, RZ, UR4 ;  /* 0x00000004ff137e24 */ /* 0x000fce000f8e00ff */
.L_x_290:
[----:B------:R-:W-:Y:S02]  /*8b10*/  LOP3.LUT P0, RZ, R0, 0xff, RZ, 0xc0, !PT ;  /* 0x000000ff00ff7812 */ /* 0x000fe4000780c0ff */
[----:B------:R-:W-:-:S11]  /*8b20*/  LOP3.LUT R161, R161, 0x1, RZ, 0x3c, !PT ;  /* 0x00000001a1a17812 */ /* 0x000fd600078e3cff */
[----:B------:R-:W-:Y:S05]  /*8b30*/  @P0 BRA `(.L_x_293) ;  /* 0xffffff88006c0947 */ /* 0x000fea000383ffff */
[----:B------:R-:W-:Y:S05]  /*8b40*/  EXIT ;  /* 0x000000000000794d */ /* 0x000fea0003800000 */
.L_x_12:
[----:B------:R-:W-:-:S08]  /*8b50*/  ISETP.NE.AND P0, PT, RZ, UR8, PT ;  /* 0x00000008ff007c0c */ /* 0x000fd0000bf05270 */
[----:B-----5:R-:W0:-:S00]  /*8b60*/  USETMAXREG.DEALLOC.CTAPOOL 0x28 ;  /* 0x00000028000079c8 */ /* 0x020e0000080e0500 */
[----:B------:R-:W-:Y:S05]  /*8b70*/  @P0 EXIT ;  /* 0x000000000000094d */ /* 0x000fea0003800000 */
[----:B0-----:R-:W-:Y:S01]  /*8b80*/  LOP3.LUT P0, RZ, R5, 0xff, RZ, 0xc0, !PT ;  /* 0x000000ff05ff7812 */ /* 0x001fe2000780c0ff */
[----:B------:R-:W-:Y:S02]  /*8b90*/  IMAD.MOV.U32 R8, RZ, RZ, 0x1 ;  /* 0x00000001ff087424 */ /* 0x000fe400078e00ff */
[----:B------:R-:W-:-:S10]  /*8ba0*/  IMAD.MOV.U32 R0, RZ, RZ, RZ ;  /* 0x000000ffff007224 */ /* 0x000fd400078e00ff */
[----:B------:R-:W-:Y:S05]  /*8bb0*/  @!P0 BRA `(.L_x_294) ;  /* 0x0000000c001c8947 */ /* 0x000fea0003800000 */
[----:B------:R-:W-:Y:S01]  /*8bc0*/  LOP3.LUT P0, RZ, R4, 0x1f, RZ, 0xc0, !PT ;  /* 0x0000001f04ff7812 */ /* 0x000fe2000780c0ff */
[----:B------:R-:W-:Y:S01]  /*8bd0*/  ULDC UR5, c[0x0][0x658] ;  /* 0x0001960000057ab9 */ /* 0x000fe20000000800 */
[----:B------:R-:W-:Y:S01]  /*8be0*/  UMOV UR6, 0xffffffff ;  /* 0xffffffff00067882 */ /* 0x000fe20000000000 */
[----:B------:R-:W-:Y:S01]  /*8bf0*/  BSSY B0, `(.L_x_294) ;  /* 0x00000c3000007945 */ /* 0x000fe20003800000 */
[----:B------:R-:W-:Y:S01]  /*8c00*/  USHF.L.U32 UR6, UR6, UR5, URZ ;  /* 0x0000000506067299 */ /* 0x000fe2000800063f */
[C---:B------:R-:W-:Y:S01]  /*8c10*/  ISETP.NE.AND P3, PT, R3.reuse, RZ, PT ;  /* 0x000000ff0300720c */ /* 0x040fe20003f65270 */
[----:B------:R-:W-:Y:S01]  /*8c20*/  IMAD.MOV.U32 R9, RZ, RZ, 0x1 ;  /* 0x00000001ff097424 */ /* 0x000fe200078e00ff */
[----:B------:R-:W-:Y:S01]  /*8c30*/  ISETP.NE.OR P0, PT, R3, RZ, !P0 ;  /* 0x000000ff0300720c */ /* 0x000fe20004705670 */
[----:B------:R-:W-:Y:S01]  /*8c40*/  IMAD.MOV.U32 R8, RZ, RZ, 0x1 ;  /* 0x00000001ff087424 */ /* 0x000fe200078e00ff */
[----:B------:R-:W-:Y:S01]  /*8c50*/  ULDC UR4, c[0x0][0x600] ;  /* 0x0001800000047ab9 */ /* 0x000fe20000000800 */
[----:B------:R-:W-:Y:S01]  /*8c60*/  IMAD.MOV.U32 R0, RZ, RZ, RZ ;  /* 0x000000ffff007224 */ /* 0x000fe200078e00ff */
[----:B------:R-:W-:Y:S01]  /*8c70*/  UMOV UR7, 0x1 ;  /* 0x0000000100077882 */ /* 0x000fe20000000000 */
[----:B------:R-:W-:-:S02]  /*8c80*/  UIADD3 UR19, UR42, 0x1, URZ ;  /* 0x000000012a137890 */ /* 0x000fc4000fffe03f */
[----:B------:R-:W-:Y:S02]  /*8c90*/  ULOP3.LUT UR22, UR40, 0x2, URZ, 0xfc, !UPT ;  /* 0x0000000228167892 */ /* 0x000fe4000f8efc3f */
[----:B------:R-:W-:Y:S02]  /*8ca0*/  UIADD3 UR4, UR4, -0x1, URZ ;  /* 0xffffffff04047890 */ /* 0x000fe4000fffe03f */
[----:B------:R-:W-:Y:S02]  /*8cb0*/  USHF.L.U32 UR5, UR7, UR5, URZ ;  /* 0x0000000507057299 */ /* 0x000fe4000800063f */
[----:B------:R-:W-:Y:S01]  /*8cc0*/  ULOP3.LUT UR6, URZ, UR6, URZ, 0x33, !UPT ;  /* 0x000000063f067292 */ /* 0x000fe2000f8e333f */
[----:B------:R-:W-:-:S11]  /*8cd0*/  ULDC.64 UR20, c[0x0][0x198] ;  /* 0x0000660000147ab9 */ /* 0x000fd60000000a00 */
.L_x_306:
[----:B------:R-:W-:-:S03]  /*8ce0*/  UMOV UR7, 0xffffffff ;  /* 0xffffffff00077882 */ /* 0x000fc60000000000 */
[----:B------:R-:W-:Y:S05]  /*8cf0*/  BRA.DIV UR7, `(.L_x_295) ;  /* 0x0000000e079c7947 */ /* 0x000fea000b800000 */
[----:B------:R-:W-:-:S13]  /*8d00*/  ELECT P6, URZ, PT ;  /* 0x00000000003f782f */ /* 0x000fda00038c0000 */
.L_x_317:
[----:B------:R-:W0:Y:S01]  /*8d10*/  LDC R3, c[0x0][0x28c] ;  /* 0x0000a300ff037b82 */ /* 0x000e220000000800 */
[----:B------:R-:W-:Y:S01]  /*8d20*/  BSSY B1, `(.L_x_296) ;  /* 0x0000038000017945 */ /* 0x000fe20003800000 */
[----:B0-----:R-:W-:-:S13]  /*8d30*/  ISETP.LT.OR P6, PT, R3, 0x1, !P6 ;  /* 0x000000010300780c */ /* 0x001fda00077c1670 */
[----:B------:R-:W-:Y:S05]  /*8d40*/  @P6 BRA `(.L_x_297) ;  /* 0x0000000000d46947 */ /* 0x000fea0003800000 */
[----:B------:R-:W-:Y:S02]  /*8d50*/  IMAD.SHL.U32 R18, R18, 0x100, RZ ;  /* 0x0000010012127824 */ /* 0x000fe400078e00ff */
[----:B------:R-:W-:Y:S02]  /*8d60*/  IMAD.SHL.U32 R19, R19, 0x40, RZ ;  /* 0x0000004013137824 */ /* 0x000fe400078e00ff */
[----:B------:R-:W-:Y:S02]  /*8d70*/  IMAD.MOV.U32 R11, RZ, RZ, RZ ;  /* 0x000000ffff0b7224 */ /* 0x000fe400078e00ff */
[----:B------:R-:W-:Y:S02]  /*8d80*/  IMAD.U32 R12, RZ, RZ, UR19 ;  /* 0x00000013ff0c7e24 */ /* 0x000fe4000f8e00ff */
[----:B------:R-:W-:Y:S02]  /*8d90*/  IMAD.MOV.U32 R3, RZ, RZ, R8 ;  /* 0x000000ffff037224 */ /* 0x000fe400078e0008 */
[----:B------:R-:W-:-:S07]  /*8da0*/  IMAD.MOV.U32 R4, RZ, RZ, R0 ;  /* 0x000000ffff047224 */ /* 0x000fce00078e0000 */
.L_x_301:
[----:B------:R-:W0:Y:S01]  /*8db0*/  S2R R6, SR_CgaCtaId ;  /* 0x0000000000067919 */ /* 0x000e220000008800 */
[----:B------:R-:W-:-:S04]  /*8dc0*/  MOV R5, 0x400 ;  /* 0x0000040000057802 */ /* 0x000fc80000000f00 */
[----:B0-----:R-:W-:Y:S02]  /*8dd0*/  LEA R7, R6, R5, 0x18 ;  /* 0x0000000506077211 */ /* 0x001fe400078ec0ff */
[----:B------:R-:W-:Y:S01]  /*8de0*/  SHF.L.U32 R5, R3, 0x1f, RZ ;  /* 0x0000001f03057819 */ /* 0x000fe200000006ff */
[----:B------:R-:W0:Y:S02]  /*8df0*/  @!P3 LDC R6, c[0x0][0x500] ;  /* 0x00014000ff06bb82 */ /* 0x000e240000000800 */
[----:B------:R-:W-:-:S04]  /*8e00*/  IMAD R10, R4, 0x8, R7 ;  /* 0x00000008040a7824 */ /* 0x000fc800078e0207 */
[----:B------:R-:W1:Y:S02]  /*8e10*/  SYNCS.PHASECHK.TRANS64.TRYWAIT P1, [R10+URZ+0x10], R5 ;  /* 0x000010050a0075a7 */ /* 0x000e64000802017f */
[----:B-1----:R-:W-:Y:S05]  /*8e20*/  @!P1 BRA `(.L_x_298) ;  /* 0x0000000c00709947 */ /* 0x002fea0003800000 */
.L_x_318:
[----:B------:R-:W-:Y:S01]  /*8e30*/  UPRMT UR7, UR22, 0x9910, URZ ;  /* 0x0000991016077896 */ /* 0x000fe2000800003f */
[----:B0-----:R0:W-:Y:S03]  /*8e40*/  @!P3 SYNCS.ARRIVE.TRANS64 RZ, [R10+URZ], R6 ;  /* 0x000000060affb9a7 */ /* 0x0011e6000800003f */
[----:B------:R-:W-:-:S06]  /*8e50*/  UISETP.NE.AND UP0, UPT, UR7, 0x2, UPT ;  /* 0x000000020700788c */ /* 0x000fcc000bf05270 */
[----:B------:R-:W-:-:S13]  /*8e60*/  PLOP3.LUT P1, PT, PT, PT, UP0, 0x80, 0x0 ;  /* 0x000000000000781c */ /* 0x000fda0003f2f008 */
[----:B0-----:R-:W-:Y:S05]  /*8e70*/  @P1 BRA `(.L_x_299) ;  /* 0x0000000000041947 */ /* 0x001fea0003800000 */
[----:B------:R-:W-:Y:S01]  /*8e80*/  BPT.TRAP 0x1 ;  /* 0x000000040000795c */ /* 0x000fe20000300000 */
.L_x_299:
[----:B------:R-:W-:Y:S05]  /*8e90*/  @P0 BRA `(.L_x_300) ;  /* 0x0000000000040947 */ /* 0x000fea0003800000 */
[----:B------:R-:W-:Y:S01]  /*8ea0*/  BPT.TRAP 0x1 ;  /* 0x000000040000795c */ /* 0x000fe20000300000 */
.L_x_300:
[--C-:B-1----:R-:W-:Y:S01]  /*8eb0*/  IMAD R5, R4, 0x2000, R7.reuse ;  /* 0x0000200004057824 */ /* 0x102fe200078e0207 */
[----:B------:R-:W-:Y:S01]  /*8ec0*/  R2UR UR9, R10 ;  /* 0x000000000a0972ca */ /* 0x000fe200000e0000 */
[----:B------:R-:W-:Y:S01]  /*8ed0*/  IMAD R7, R4, 0x8000, R7 ;  /* 0x0000800004077824 */ /* 0x000fe200078e0207 */
[----:B------:R-:W-:Y:S01]  /*8ee0*/  UIADD3 UR14, UP0, UR20, 0xf0, URZ ;  /* 0x000000f0140e7890 */ /* 0x000fe2000ff1e03f */
[----:B------:R-:W-:Y:S01]  /*8ef0*/  VIADD R12, R12, 0xffffffff ;  /* 0xffffffff0c0c7836 */ /* 0x000fe20000000000 */
[----:B------:R-:W-:Y:S01]  /*8f00*/  R2UR UR7, R5 ;  /* 0x00000000050772ca */ /* 0x000fe200000e0000 */
[----:B------:R-:W-:Y:S01]  /*8f10*/  UIADD3 UR24, UP1, UR20, 0x1f0, URZ ;  /* 0x000001f014187890 */ /* 0x000fe2000ff3e03f */
[----:B------:R-:W-:Y:S01]  /*8f20*/  R2UR UR8, R7 ;  /* 0x00000000070872ca */ /* 0x000fe200000e0000 */
[----:B------:R-:W-:Y:S01]  /*8f30*/  UIADD3.X UR15, URZ, UR21, URZ, UP0, !UPT ;  /* 0x000000153f0f7290 */ /* 0x000fe200087fe43f */
[----:B------:R-:W-:Y:S01]  /*8f40*/  R2UR UR11, R19 ;  /* 0x00000000130b72ca */ /* 0x000fe200000e0000 */
[----:B------:R-:W-:Y:S01]  /*8f50*/  VIADD R4, R4, 0x1 ;  /* 0x0000000104047836 */ /* 0x000fe20000000000 */
[C---:B------:R-:W-:Y:S01]  /*8f60*/  R2UR UR10, R11.reuse ;  /* 0x000000000b0a72ca */ /* 0x040fe200000e0000 */
[----:B------:R-:W-:Y:S01]  /*8f70*/  UIADD3.X UR25, URZ, UR21, URZ, UP1, !UPT ;  /* 0x000000153f197290 */ /* 0x000fe20008ffe43f */
[----:B------:R-:W-:Y:S01]  /*8f80*/  R2UR UR12, R2 ;  /* 0x00000000020c72ca */ /* 0x000fe200000e0000 */
[----:B------:R-:W-:Y:S01]  /*8f90*/  UMOV UR16, 0x0 ;  /* 0x0000000000107882 */ /* 0x000fe20000000000 */
[----:B------:R-:W-:Y:S01]  /*8fa0*/  R2UR UR18, R18 ;  /* 0x00000000121272ca */ /* 0x000fe200000e0000 */
[----:B------:R-:W-:Y:S01]  /*8fb0*/  UMOV UR17, 0x10000000 ;  /* 0x1000000000117882 */ /* 0x000fe20000000000 */
[----:B------:R-:W-:Y:S01]  /*8fc0*/  ISETP.GT.AND P2, PT, R12, 0x1, PT ;  /* 0x000000010c00780c */ /* 0x000fe20003f44270 */
[----:B------:R-:W-:Y:S01]  /*8fd0*/  UIADD3 UR7, UR7, 0x100, URZ ;  /* 0x0000010007077890 */ /* 0x000fe2000fffe03f */
[----:B------:R-:W-:Y:S01]  /*8fe0*/  ISETP.NE.AND P1, PT, R4, 0x2, PT ;  /* 0x000000020400780c */ /* 0x000fe20003f25270 */
[----:B------:R-:W-:Y:S01]  /*8ff0*/  UIADD3 UR13, UR8, 0x4100, URZ ;  /* 0x00004100080d7890 */ /* 0x000fe2000fffe03f */
[----:B------:R-:W-:-:S02]  /*9000*/  VIADD R11, R11, 0x80 ;  /* 0x000000800b0b7836 */ /* 0x000fc40000000000 */
[----:B------:R-:W-:Y:S02]  /*9010*/  SEL R6, RZ, 0x1, P1 ;  /* 0x00000001ff067807 */ /* 0x000fe40000800000 */
[----:B------:R-:W-:Y:S01]  /*9020*/  UMOV UR8, UR7 ;  /* 0x0000000700087c82 */ /* 0x000fe20008000000 */
[----:B------:R-:W-:Y:S01]  /*9030*/  SEL R4, R4, RZ, P1 ;  /* 0x000000ff04047207 */ /* 0x000fe20000800000 */
[----:B------:R0:W-:Y:S01]  /*9040*/  UTMALDG.3D [UR8], [UR14], desc[UR16] ;  /* 0x000010080e0075b4 */ /* 0x0001e20008011000 */
[----:B------:R-:W-:Y:S01]  /*9050*/  LOP3.LUT R3, R3, R6, RZ, 0x3c, !PT ;  /* 0x0000000603037212 */ /* 0x000fe200078e3cff */
[----:B0-----:R-:W-:Y:S01]  /*9060*/  UMOV UR8, UR13 ;  /* 0x0000000d00087c82 */ /* 0x001fe20008000000 */
[----:B------:R-:W-:Y:S02]  /*9070*/  UMOV UR11, UR18 ;  /* 0x00000012000b7c82 */ /* 0x000fe40008000000 */
[----:B------:R0:W-:Y:S02]  /*9080*/  UTMALDG.3D [UR8], [UR24], desc[UR16] ;  /* 0x00001008180075b4 */ /* 0x0001e40008011000 */
[----:B0-----:R-:W-:Y:S05]  /*9090*/  @P2 BRA `(.L_x_301) ;  /* 0xfffffffc00442947 */ /* 0x001fea000383ffff */
.L_x_297:
[----:B------:R-:W-:Y:S05]  /*90a0*/  BSYNC B1 ;  /* 0x0000000000017941 */ /* 0x000fea0003800000 */
.L_x_296:
[----:B------:R-:W-:Y:S01]  /*90b0*/  LOP3.LUT P4, RZ, R9, 0xff, RZ, 0xc0, !PT ;  /* 0x000000ff09ff7812 */ /* 0x000fe2000788c0ff */
[----:B------:R-:W-:Y:S01]  /*90c0*/  VIADD R0, R0, UR42 ;  /* 0x0000002a00007c36 */ /* 0x000fe20008000000 */
[----:B------:R-:W-:Y:S01]  /*90d0*/  ULDC.64 UR8, c[0x0][0x650] ;  /* 0x0001940000087ab9 */ /* 0x000fe20000000a00 */
[----:B------:R-:W-:Y:S01]  /*90e0*/  BSSY B1, `(.L_x_302) ;  /* 0x0000071000017945 */ /* 0x000fe20003800000 */
[----:B------:R-:W-:Y:S01]  /*90f0*/  IMAD.MOV.U32 R19, RZ, RZ, -0x1 ;  /* 0xffffffffff137424 */ /* 0x000fe200078e00ff */
[----:B------:R-:W-:Y:S01]  /*9100*/  PRMT R9, RZ, 0x7610, R9 ;  /* 0x00007610ff097816 */ /* 0x000fe20000000009 */
[----:B------:R-:W-:Y:S01]  /*9110*/  IMAD.MOV.U32 R18, RZ, RZ, -0x1 ;  /* 0xffffffffff127424 */ /* 0x000fe200078e00ff */
[C---:B------:R-:W-:Y:S02]  /*9120*/  ISETP.GT.U32.AND P1, PT, R0.reuse, 0x1, PT ;  /* 0x000000010000780c */ /* 0x040fe40003f24070 */
[----:B------:R-:W-:Y:S02]  /*9130*/  SHF.R.U32.HI R2, RZ, 0x1, R0 ;  /* 0x00000001ff027819 */ /* 0x000fe40000011600 */
[----:B------:R-:W-:-:S02]  /*9140*/  LOP3.LUT R0, R0, 0x1, RZ, 0xc0, !PT ;  /* 0x0000000100007812 */ /* 0x000fc400078ec0ff */
[----:B------:R-:W0:Y:S01]  /*9150*/  @P4 S2R R4, SR_CgaCtaId ;  /* 0x0000000000044919 */ /* 0x000e220000008800 */
[----:B------:R-:W-:Y:S02]  /*9160*/  @P4 MOV R3, 0x400 ;  /* 0x0000040000034802 */ /* 0x000fe40000000f00 */
[----:B------:R-:W-:-:S04]  /*9170*/  LOP3.LUT R2, R2, 0x1, RZ, 0xc0, !PT ;  /* 0x0000000102027812 */ /* 0x000fc800078ec0ff */
[----:B------:R-:W-:Y:S02]  /*9180*/  ISETP.NE.U32.AND P2, PT, R2, 0x1, PT ;  /* 0x000000010200780c */ /* 0x000fe40003f45070 */
[----:B0-----:R-:W-:Y:S01]  /*9190*/  @P4 LEA R3, R4, R3, 0x18 ;  /* 0x0000000304034211 */ /* 0x001fe200078ec0ff */
[----:B------:R-:W-:-:S03]  /*91a0*/  IMAD.U32 R4, RZ, RZ, UR42 ;  /* 0x0000002aff047e24 */ /* 0x000fc6000f8e00ff */
[----:B------:R0:W-:Y:S01]  /*91b0*/  @P4 SYNCS.ARRIVE.TRANS64.A1T0 RZ, [R3+URZ+0x58], RZ ;  /* 0x000058ff03ff49a7 */ /* 0x0001e2000810003f */
[----:B------:R-:W-:Y:S02]  /*91c0*/  IADD3 R16, P4, R16, UR36, RZ ;  /* 0x0000002410107c10 */ /* 0x000fe4000ff9e0ff */
[----:B------:R-:W-:Y:S02]  /*91d0*/  ISETP.LT.U32.AND P1, PT, R4, 0x2, P1 ;  /* 0x000000020400780c */ /* 0x000fe40000f21070 */
[----:B------:R-:W-:Y:S02]  /*91e0*/  IADD3.X R17, R17, UR41, RZ, P4, !PT ;  /* 0x0000002911117c10 */ /* 0x000fe4000a7fe4ff */
[----:B------:R-:W-:Y:S02]  /*91f0*/  ISETP.GE.U32.AND P4, PT, R16, UR8, PT ;  /* 0x0000000810007c0c */ /* 0x000fe4000bf86070 */
[----:B0-----:R-:W-:Y:S02]  /*9200*/  SEL R3, RZ, 0x1, !P1 ;  /* 0x00000001ff037807 */ /* 0x001fe40004800000 */
[----:B------:R-:W-:-:S02]  /*9210*/  ISETP.GE.U32.AND.EX P1, PT, R17, UR9, PT, P4 ;  /* 0x0000000911007c0c */ /* 0x000fc4000bf26140 */
[----:B------:R-:W-:-:S04]  /*9220*/  ISETP.GT.U32.AND P2, PT, R4, 0x1, !P2 ;  /* 0x000000010400780c */ /* 0x000fc80005744070 */
[----:B------:R-:W-:-:S04]  /*9230*/  SEL R2, RZ, 0x1, !P2 ;  /* 0x00000001ff027807 */ /* 0x000fc80005000000 */
[--C-:B------:R-:W-:Y:S01]  /*9240*/  LOP3.LUT R8, R2, R8, R3.reuse, 0x96, !PT ;  /* 0x0000000802087212 */ /* 0x100fe200078e9603 */
[----:B------:R-:W-:Y:S01]  /*9250*/  IMAD.MOV.U32 R2, RZ, RZ, -0x1 ;  /* 0xffffffffff027424 */ /* 0x000fe200078e00ff */
[----:B------:R-:W-:Y:S01]  /*9260*/  PRMT R3, RZ, 0x7610, R3 ;  /* 0x00007610ff037816 */ /* 0x000fe20000000003 */
[----:B------:R-:W-:Y:S06]  /*9270*/  @P1 BRA `(.L_x_303) ;  /* 0x00000004005c1947 */ /* 0x000fec0003800000 */
[----:B------:R-:W0:Y:S01]  /*9280*/  S2UR UR7, SR_CTAID.X ;  /* 0x00000000000779c3 */ /* 0x000e220000002500 */
[----:B------:R-:W-:Y:S01]  /*9290*/  ULDC.64 UR8, c[0x0][0x628] ;  /* 0x00018a0000087ab9 */ /* 0x000fe20000000a00 */
[----:B------:R-:W-:Y:S01]  /*92a0*/  ULDC UR10, c[0x0][0x150] ;  /* 0x00005400000a7ab9 */ /* 0x000fe20000000800 */
[----:B------:R-:W-:Y:S01]  /*92b0*/  ISETP.NE.U32.AND P1, PT, RZ, UR8, PT ;  /* 0x00000008ff007c0c */ /* 0x000fe2000bf25070 */
[----:B------:R-:W-:Y:S01]  /*92c0*/  ULDC UR11, c[0x0][0x630] ;  /* 0x00018c00000b7ab9 */ /* 0x000fe20000000800 */
[----:B------:R-:W-:Y:S01]  /*92d0*/  ULDC UR13, c[0x0][0x154] ;  /* 0x00005500000d7ab9 */ /* 0x000fe20000000800 */
[----:B------:R-:W-:Y:S01]  /*92e0*/  IMAD.MOV.U32 R2, RZ, RZ, R16 ;  /* 0x000000ffff027224 */ /* 0x000fe200078e0010 */
[----:B------:R-:W-:Y:S01]  /*92f0*/  ISETP.NE.AND.EX P1, PT, RZ, UR9, PT, P1 ;  /* 0x00000009ff007c0c */ /* 0x000fe2000bf25310 */
[----:B------:R-:W1:Y:S01]  /*9300*/  S2UR UR12, SR_CTAID.Y ;  /* 0x00000000000c79c3 */ /* 0x000e620000002600 */
[----:B0-----:R-:W-:-:S05]  /*9310*/  I2FP.F32.U32 R3, UR7 ;  /* 0x0000000700037c45 */ /* 0x001fca0008201000 */
[----:B------:R-:W-:Y:S01]  /*9320*/  FMUL R12, R3, UR10 ;  /* 0x0000000a030c7c20 */ /* 0x000fe20008400000 */
[----:B------:R-:W-:-:S05]  /*9330*/  IMAD.MOV.U32 R3, RZ, RZ, R17 ;  /* 0x000000ffff037224 */ /* 0x000fca00078e0011 */
[----:B------:R-:W-:Y:S05]  /*9340*/  @!P1 BRA `(.L_x_304) ;  /* 0x0000000000289947 */ /* 0x000fea0003800000 */
[----:B------:R-:W-:Y:S02]  /*9350*/  ULDC UR10, c[0x0][0x634] ;  /* 0x00018d00000a7ab9 */ /* 0x000fe40000000800 */
[----:B------:R-:W-:-:S05]  /*9360*/  IADD3 R7, P1, R16, UR10, RZ ;  /* 0x0000000a10077c10 */ /* 0x000fca000ff3e0ff */
[----:B------:R-:W-:-:S04]  /*9370*/  IMAD.X R11, RZ, RZ, R17, P1 ;  /* 0x000000ffff0b7224 */ /* 0x000fc800008e0611 */
[----:B------:R-:W-:-:S04]  /*9380*/  IMAD.WIDE.U32 R4, R11, UR8, RZ ;  /* 0x000000080b047c25 */ /* 0x000fc8000f8e00ff */
[----:B------:R-:W-:-:S04]  /*9390*/  IMAD.WIDE.U32 R4, P1, R7, UR9, R4 ;  /* 0x0000000907047c25 */ /* 0x000fc8000f820004 */
[----:B------:R-:W-:-:S04]  /*93a0*/  IMAD.WIDE.U32 R6, R7, UR8, RZ ;  /* 0x0000000807067c25 */ /* 0x000fc8000f8e00ff */
[----:B------:R-:W-:Y:S01]  /*93b0*/  IMAD.X R3, RZ, RZ, RZ, P1 ;  /* 0x000000ffff037224 */ /* 0x000fe200008e06ff */
[----:B------:R-:W-:Y:S01]  /*93c0*/  IADD3 RZ, P1, R7, R4, RZ ;  /* 0x0000000407ff7210 */ /* 0x000fe20007f3e0ff */
[----:B------:R-:W-:-:S04]  /*93d0*/  IMAD.MOV.U32 R2, RZ, RZ, R5 ;  /* 0x000000ffff027224 */ /* 0x000fc800078e0005 */
[----:B------:R-:W-:-:S08]  /*93e0*/  IMAD.WIDE.U32.X R2, R11, UR9, R2, P1 ;  /* 0x000000090b027c25 */ /* 0x000fd000088e0402 */
.L_x_304:
[--C-:B------:R-:W-:Y:S01]  /*93f0*/  SHF.R.U64 R10, R2, UR11, R3.reuse ;  /* 0x0000000b020a7c19 */ /* 0x100fe20008001203 */
[----:B------:R-:W0:Y:S01]  /*9400*/  F2I.U32.TRUNC.NTZ R12, R12 ;  /* 0x0000000c000c7305 */ /* 0x000e22000020f000 */
[----:B------:R-:W-:Y:S01]  /*9410*/  SHF.R.U32.HI R2, RZ, UR11, R3 ;  /* 0x0000000bff027c19 */ /* 0x000fe20008011603 */
[----:B------:R-:W-:Y:S01]  /*9420*/  ULDC.64 UR8, c[0x0][0x620] ;  /* 0x0001880000087ab9 */ /* 0x000fe20000000a00 */
[----:B------:R-:W-:Y:S01]  /*9430*/  IADD3 R5, P1, RZ, -R10, RZ ;  /* 0x8000000aff057210 */ /* 0x000fe20007f3e0ff */
[----:B------:R-:W-:Y:S01]  /*9440*/  ULDC.64 UR14, c[0x0][0x640] ;  /* 0x00019000000e7ab9 */ /* 0x000fe20000000a00 */
[----:B-1----:R-:W-:Y:S01]  /*9450*/  I2FP.F32.U32 R4, UR12 ;  /* 0x0000000c00047c45 */ /* 0x002fe20008201000 */
[----:B------:R-:W1:Y:S01]  /*9460*/  LDC R14, c[0x0][0x610] ;  /* 0x00018400ff0e7b82 */ /* 0x000e620000000800 */
[----:B------:R-:W-:Y:S01]  /*9470*/  ULDC UR11, c[0x0][0x658] ;  /* 0x00019600000b7ab9 */ /* 0x000fe20000000800 */
[----:B------:R-:W-:Y:S01]  /*9480*/  IMAD.X R2, RZ, RZ, ~R2, P1 ;  /* 0x000000ffff027224 */ /* 0x000fe200008e0e02 */
[----:B------:R-:W-:Y:S01]  /*9490*/  ISETP.NE.U32.AND P1, PT, RZ, UR14, PT ;  /* 0x0000000eff007c0c */ /* 0x000fe2000bf25070 */
[----:B------:R-:W-:Y:S01]  /*94a0*/  FMUL R6, R4, UR13 ;  /* 0x0000000d04067c20 */ /* 0x000fe20008400000 */
[----:B------:R-:W-:Y:S01]  /*94b0*/  ULDC UR13, c[0x0][0x648] ;  /* 0x00019200000d7ab9 */ /* 0x000fe20000000800 */
[----:B------:R-:W-:Y:S01]  /*94c0*/  IMAD R4, R2, UR8, RZ ;  /* 0x0000000802047c24 */ /* 0x000fe2000f8e02ff */
[----:B------:R-:W-:Y:S01]  /*94d0*/  ISETP.NE.AND.EX P1, PT, RZ, UR15, PT, P1 ;  /* 0x0000000fff007c0c */ /* 0x000fe2000bf25310 */
[C---:B------:R-:W-:Y:S01]  /*94e0*/  IMAD.WIDE.U32 R2, R5.reuse, UR8, R16 ;  /* 0x0000000805027c25 */ /* 0x040fe2000f8e0010 */
[----:B0-----:R-:W-:Y:S01]  /*94f0*/  R2UR UR8, R12 ;  /* 0x000000000c0872ca */ /* 0x001fe200000e0000 */
[----:B------:R-:W0:Y:S02]  /*9500*/  F2I.U32.TRUNC.NTZ R6, R6 ;  /* 0x0000000600067305 */ /* 0x000e24000020f000 */
[----:B------:R-:W-:Y:S01]  /*9510*/  IMAD R5, R5, UR9, R4 ;  /* 0x0000000905057c24 */ /* 0x000fe2000f8e0204 */
[----:B------:R-:W-:-:S03]  /*9520*/  ULDC UR9, c[0x0][0x618] ;  /* 0x0001860000097ab9 */ /* 0x000fc60000000800 */
[----:B------:R-:W-:-:S05]  /*9530*/  IMAD.IADD R3, R3, 0x1, R5 ;  /* 0x0000000103037824 */ /* 0x000fca00078e0205 */
[--C-:B------:R-:W-:Y:S02]  /*9540*/  SHF.R.U64 R12, R2, UR9, R3.reuse ;  /* 0x00000009020c7c19 */ /* 0x100fe40008001203 */
[----:B------:R-:W-:Y:S01]  /*9550*/  SHF.R.U32.HI R3, RZ, UR9, R3 ;  /* 0x00000009ff037c19 */ /* 0x000fe20008011603 */
[----:B------:R-:W-:Y:S01]  /*9560*/  ULDC UR9, c[0x0][0x608] ;  /* 0x0001820000097ab9 */ /* 0x000fe20000000800 */
[----:B0-----:R-:W-:Y:S02]  /*9570*/  R2UR UR10, R6 ;  /* 0x00000000060a72ca */ /* 0x001fe400000e0000 */
[--C-:B------:R-:W-:Y:S02]  /*9580*/  SHF.R.U64 R13, R12, UR9, R3.reuse ;  /* 0x000000090c0d7c19 */ /* 0x100fe40008001203 */
[----:B------:R-:W-:Y:S01]  /*9590*/  SHF.R.U32.HI R2, RZ, UR9, R3 ;  /* 0x00000009ff027c19 */ /* 0x000fe20008011603 */
[----:B------:R-:W-:-:S03]  /*95a0*/  UIADD3 UR9, -UR8, URZ, URZ ;  /* 0x0000003f08097290 */ /* 0x000fc6000fffe13f */
[--C-:B------:R-:W-:Y:S01]  /*95b0*/  SHF.R.U64 R15, R13, UR11, R2.reuse ;  /* 0x0000000b0d0f7c19 */ /* 0x100fe20008001202 */
[----:B------:R-:W-:Y:S01]  /*95c0*/  ULDC UR8, c[0x0][0x144] ;  /* 0x0000510000087ab9 */ /* 0x000fe20000000800 */
[----:B------:R-:W-:-:S03]  /*95d0*/  SHF.R.U32.HI R3, RZ, UR11, R2 ;  /* 0x0000000bff037c19 */ /* 0x000fc60008011602 */
[----:B------:R-:W-:Y:S01]  /*95e0*/  IMAD.MOV.U32 R2, RZ, RZ, R15 ;  /* 0x000000ffff027224 */ /* 0x000fe200078e000f */
[----:B------:R-:W-:Y:S06]  /*95f0*/  @!P1 BRA `(.L_x_305) ;  /* 0x0000000000289947 */ /* 0x000fec0003800000 */
        /* <DEDUP_REMOVED lines=10> */
.L_x_305:
[----:B------:R-:W-:Y:S01]  /*96a0*/  UISETP.NE.AND UP0, UPT, UR48, URZ, UPT ;  /* 0x0000003f3000728c */ /* 0x000fe2000bf05270 */
[----:B------:R-:W-:Y:S01]  /*96b0*/  SHF.R.U64 R3, R2, UR13, R3 ;  /* 0x0000000d02037c19 */ /* 0x000fe20008001203 */
[----:B------:R-:W-:Y:S01]  /*96c0*/  UIADD3 UR10, -UR10, URZ, URZ ;  /* 0x0000003f0a0a7290 */ /* 0x000fe2000fffe13f */
[----:B------:R-:W-:Y:S01]  /*96d0*/  LOP3.LUT R2, R13, UR6, RZ, 0xc0, !PT ;  /* 0x000000060d027c12 */ /* 0x000fe2000f8ec0ff */
[----:B------:R-:W-:Y:S02]  /*96e0*/  UIMAD UR7, UR8, UR9, UR7 ;  /* 0x00000009080772a4 */ /* 0x000fe4000f8e0207 */
[----:B------:R-:W-:Y:S01]  /*96f0*/  IMAD.MOV R4, RZ, RZ, -R3 ;  /* 0x000000ffff047224 */ /* 0x000fe200078e0a03 */
[----:B------:R-:W-:Y:S01]  /*9700*/  ULDC UR8, c[0x0][0x148] ;  /* 0x0000520000087ab9 */ /* 0x000fe20000000800 */
[----:B------:R-:W-:Y:S01]  /*9710*/  IMAD R19, R3, UR5, R2 ;  /* 0x0000000503137c24 */ /* 0x000fe2000f8e0202 */
[----:B------:R-:W-:Y:S02]  /*9720*/  LOP3.LUT R3, R12, UR4, RZ, 0xc0, !PT ;  /* 0x000000040c037c12 */ /* 0x000fe4000f8ec0ff */
[----:B------:R-:W-:Y:S01]  /*9730*/  @UP0 UIMAD UR7, UR8, UR10, UR12 ;  /* 0x0000000a080702a4 */ /* 0x000fe2000f8e020c */
[----:B------:R-:W-:-:S02]  /*9740*/  PLOP3.LUT P1, PT, PT, PT, UP0, 0x80, 0x0 ;  /* 0x000000000000781c */ /* 0x000fc40003f2f008 */
[----:B------:R-:W-:Y:S02]  /*9750*/  ULDC UR8, c[0x0][0x638] ;  /* 0x00018e0000087ab9 */ /* 0x000fe40000000800 */
[----:B------:R-:W-:Y:S02]  /*9760*/  IMAD R2, R4, UR8, R15 ;  /* 0x0000000804027c24 */ /* 0x000fe4000f8e020f */
[----:B-1----:R-:W-:Y:S01]  /*9770*/  IMAD R19, R19, R14, UR7 ;  /* 0x0000000713137e24 */ /* 0x002fe2000f8e020e */
[----:B------:R-:W-:Y:S01]  /*9780*/  ULDC UR7, c[0x0][0x600] ;  /* 0x0001800000077ab9 */ /* 0x000fe20000000800 */
[----:B------:R-:W-:Y:S02]  /*9790*/  IMAD.MOV.U32 R4, RZ, RZ, 0x1 ;  /* 0x00000001ff047424 */ /* 0x000fe400078e00ff */
[----:B------:R-:W-:-:S03]  /*97a0*/  IMAD R2, R2, UR7, R3 ;  /* 0x0000000702027c24 */ /* 0x000fc6000f8e0203 */
[----:B------:R-:W-:Y:S02]  /*97b0*/  PRMT R3, R4, 0x7610, R3 ;  /* 0x0000761004037816 */ /* 0x000fe40000000003 */
[----:B------:R-:W-:Y:S02]  /*97c0*/  SEL R18, R2, R19, !P1 ;  /* 0x0000001302127207 */ /* 0x000fe40004800000 */
[----:B------:R-:W-:Y:S01]  /*97d0*/  SEL R19, R19, R2, !P1 ;  /* 0x0000000213137207 */ /* 0x000fe20004800000 */
[----:B------:R-:W-:-:S07]  /*97e0*/  IMAD.MOV.U32 R2, RZ, RZ, R10 ;  /* 0x000000ffff027224 */ /* 0x000fce00078e000a */
.L_x_303:
[----:B------:R-:W-:Y:S05]  /*97f0*/  BSYNC B1 ;  /* 0x0000000000017941 */ /* 0x000fea0003800000 */
.L_x_302:
[----:B------:R-:W-:-:S13]  /*9800*/  LOP3.LUT P1, RZ, R3, 0xff, RZ, 0xc0, !PT ;  /* 0x000000ff03ff7812 */ /* 0x000fda000782c0ff */
[----:B------:R-:W-:Y:S05]  /*9810*/  @P1 BRA `(.L_x_306) ;  /* 0xfffffff400301947 */ /* 0x000fea000383ffff */
[----:B------:R-:W-:Y:S05]  /*9820*/  BSYNC B0 ;  /* 0x0000000000007941 */ /* 0x000fea0003800000 */
.L_x_294:
[----:B------:R-:W-:-:S03]  /*9830*/  UMOV UR7, 0xffffffff ;  /* 0xffffffff00077882 */ /* 0x000fc60000000000 */
[----:B------:R-:W-:Y:S05]  /*9840*/  BRA.DIV UR7, `(.L_x_307) ;  /* 0x0000000207fc7947 */ /* 0x000fea000b800000 */
[----:B------:R-:W-:-:S13]  /*9850*/  ELECT P6, URZ, PT ;  /* 0x00000000003f782f */ /* 0x000fda00038c0000 */
.L_x_321:
[----:B------:R-:W-:Y:S04]  /*9860*/  BSSY B0, `(.L_x_308) ;  /* 0x000001a000007945 */ /* 0x000fe80003800000 */
[----:B------:R-:W-:Y:S05]  /*9870*/  @!P6 BRA `(.L_x_309) ;  /* 0x000000000060e947 */ /* 0x000fea0003800000 */
[----:B------:R-:W-:-:S04]  /*9880*/  ULOP3.LUT UR7, UR40, 0x2, URZ, 0xfc, !UPT ;  /* 0x0000000228077892 */ /* 0x000fc8000f8efc3f */
[----:B------:R-:W-:-:S06]  /*9890*/  UISETP.NE.AND UP0, UPT, UR7, 0x3, UPT ;  /* 0x000000030700788c */ /* 0x000fcc000bf05270 */
[----:B------:R-:W-:-:S13]  /*98a0*/  PLOP3.LUT P0, PT, PT, PT, UP0, 0x80, 0x0 ;  /* 0x000000000000781c */ /* 0x000fda0003f0f008 */
[----:B------:R-:W-:Y:S05]  /*98b0*/  @!P0 BRA `(.L_x_310) ;  /* 0x0000000000048947 */ /* 0x000fea0003800000 */
[----:B------:R-:W-:Y:S01]  /*98c0*/  BPT.TRAP 0x1 ;  /* 0x000000040000795c */ /* 0x000fe20000300000 */
.L_x_310:
[----:B------:R-:W0:Y:S01]  /*98d0*/  S2R R3, SR_CgaCtaId ;  /* 0x0000000000037919 */ /* 0x000e220000008800 */
[----:B------:R-:W-:-:S04]  /*98e0*/  MOV R2, 0x400 ;  /* 0x0000040000027802 */ /* 0x000fc80000000f00 */
[----:B0-----:R-:W-:Y:S02]  /*98f0*/  LEA R3, R3, R2, 0x18 ;  /* 0x0000000203037211 */ /* 0x001fe400078ec0ff */
[----:B------:R-:W-:-:S03]  /*9900*/  SHF.L.U32 R2, R8, 0x1f, RZ ;  /* 0x0000001f08027819 */ /* 0x000fc600000006ff */
[----:B------:R-:W-:-:S04]  /*9910*/  VIADD R3, R3, 0x10 ;  /* 0x0000001003037836 */ /* 0x000fc80000000000 */
[C---:B------:R-:W-:Y:S02]  /*9920*/  IMAD R7, R0.reuse, 0x8, R3 ;  /* 0x0000000800077824 */ /* 0x040fe400078e0203 */
[----:B------:R-:W-:Y:S02]  /*9930*/  VIADD R0, R0, 0x1 ;  /* 0x0000000100007836 */ /* 0x000fe40000000000 */
[----:B------:R-:W0:Y:S03]  /*9940*/  SYNCS.PHASECHK.TRANS64.TRYWAIT P0, [R7+URZ], R2 ;  /* 0x00000002070075a7 */ /* 0x000e26000800017f */
[----:B------:R-:W-:-:S04]  /*9950*/  ISETP.NE.AND P1, PT, R0, 0x2, PT ;  /* 0x000000020000780c */ /* 0x000fc80003f25270 */
[----:B------:R-:W-:Y:S02]  /*9960*/  SEL R5, RZ, 0x1, P1 ;  /* 0x00000001ff057807 */ /* 0x000fe40000800000 */
[----:B------:R-:W-:Y:S02]  /*9970*/  SEL R0, R0, RZ, P1 ;  /* 0x000000ff00007207 */ /* 0x000fe40000800000 */
[----:B------:R-:W-:Y:S01]  /*9980*/  LOP3.LUT R5, R8, R5, RZ, 0x3c, !PT ;  /* 0x0000000508057212 */ /* 0x000fe200078e3cff */
[----:B0-----:R-:W-:Y:S06]  /*9990*/  @!P0 BRA `(.L_x_311) ;  /* 0x0000000000c88947 */ /* 0x001fec0003800000 */
.L_x_322:
[----:B------:R-:W-:Y:S01]  /*99a0*/  IMAD R3, R0, 0x8, R3 ;  /* 0x0000000800037824 */ /* 0x000fe200078e0203 */
[----:B------:R-:W-:-:S07]  /*99b0*/  SHF.L.U32 R0, R5, 0x1f, RZ ;  /* 0x0000001f05007819 */ /* 0x000fce00000006ff */
.L_x_312:
[----:B-1----:R1:W2:Y:S02]  /*99c0*/  SYNCS.PHASECHK.TRANS64.TRYWAIT P0, [R3+URZ], R0 ;  /* 0x00000000030075a7 */ /* 0x0022a4000800017f */
[----:B--2---:R-:W-:Y:S05]  /*99d0*/  @!P0 NANOSLEEP.SYNCS 0x989680 ;  /* 0x009896800000895d */ /* 0x004fea0003900000 */
[----:B------:R-:W2:Y:S02]  /*99e0*/  @!P0 SYNCS.PHASECHK.TRANS64 P0, [R3+URZ], R0 ;  /* 0x00000000030085a7 */ /* 0x000ea4000800007f */
[----:B--2---:R-:W-:Y:S05]  /*99f0*/  @!P0 BRA `(.L_x_312) ;  /* 0xfffffffc00f08947 */ /* 0x004fea000383ffff */
.L_x_309:
[----:B------:R-:W-:Y:S05]  /*9a00*/  BSYNC B0 ;  /* 0x0000000000007941 */ /* 0x000fea0003800000 */
.L_x_308:
[----:B------:R-:W-:Y:S05]  /*9a10*/  EXIT ;  /* 0x000000000000794d */ /* 0x000fea0003800000 */
.L_x_14:
[----:B0-----:R0:W1:Y:S02]  /*9a20*/  SYNCS.PHASECHK.TRANS64.TRYWAIT P0, [R157+URZ], R0 ;  /* 0x000000009d0075a7 */ /* 0x001064000800017f */
[----:B-1----:R-:W-:Y:S05]  /*9a30*/  @!P0 NANOSLEEP.SYNCS 0x989680 ;  /* 0x009896800000895d */ /* 0x002fea0003900000 */
[----:B------:R-:W1:Y:S02]  /*9a40*/  @!P0 SYNCS.PHASECHK.TRANS64 P0, [R157+URZ], R0 ;  /* 0x000000009d0085a7 */ /* 0x000e64000800007f */
[----:B-1----:R-:W-:Y:S05]  /*9a50*/  @!P0 BRA `(.L_x_14) ;  /* 0xfffffffc00f08947 */ /* 0x002fea000383ffff */
[----:B------:R-:W-:Y:S05]  /*9a60*/  BRA `(.L_x_313) ;  /* 0xffffff7800b47947 */ /* 0x000fea000383ffff */
.L_x_19:
[----:B-1----:R1:W2:Y:S02]  /*9a70*/  SYNCS.PHASECHK.TRANS64.TRYWAIT P1, [R3+URZ], R0 ;  /* 0x00000000030075a7 */ /* 0x0022a4000802017f */
[----:B--2---:R-:W-:Y:S05]  /*9a80*/  @!P1 NANOSLEEP.SYNCS 0x989680 ;  /* 0x009896800000995d */ /* 0x004fea0003900000 */
[----:B------:R-:W2:Y:S02]  /*9a90*/  @!P1 SYNCS.PHASECHK.TRANS64 P1, [R3+URZ], R0 ;  /* 0x00000000030095a7 */ /* 0x000ea4000802007f */
[----:B--2---:R-:W-:Y:S05]  /*9aa0*/  @!P1 BRA `(.L_x_19) ;  /* 0xfffffffc00f09947 */ /* 0x004fea000383ffff */
[----:B------:R-:W-:Y:S05]  /*9ab0*/  BRA `(.L_x_18) ;  /* 0xffffff7c00287947 */ /* 0x000fea000383ffff */
.L_x_24:
[----:B-1----:R-:W-:-:S04]  /*9ac0*/  IMAD.U32 R4, RZ, RZ, UR4 ;  /* 0x00000004ff047e24 */ /* 0x002fc8000f8e00ff */
[----:B------:R1:W2:Y:S03]  /*9ad0*/  SYNCS.PHASECHK.TRANS64.TRYWAIT P1, [R4+URZ], R3 ;  /* 0x00000003040075a7 */ /* 0x0002a6000802017f */
[----:B--2---:R-:W-:Y:S05]  /*9ae0*/  @!P1 NANOSLEEP.SYNCS 0x989680 ;  /* 0x009896800000995d */ /* 0x004fea0003900000 */
[----:B------:R-:W2:Y:S02]  /*9af0*/  @!P1 SYNCS.PHASECHK.TRANS64 P1, [R4+URZ], R3 ;  /* 0x00000003040095a7 */ /* 0x000ea4000802007f */
[----:B--2---:R-:W-:Y:S05]  /*9b00*/  @!P1 BRA `(.L_x_24) ;  /* 0xfffffffc00ec9947 */ /* 0x004fea000383ffff */
[----:B------:R-:W-:Y:S05]  /*9b10*/  BRA `(.L_x_23) ;  /* 0xffffff7c00f87947 */ /* 0x000fea000383ffff */
.L_x_30:
[----:B0-----:R0:W1:Y:S02]  /*9b20*/  SYNCS.PHASECHK.TRANS64.TRYWAIT P0, [R157+URZ+0x10], R0 ;  /* 0x000010009d0075a7 */ /* 0x001064000800017f */
[----:B-1----:R-:W-:Y:S05]  /*9b30*/  @!P0 NANOSLEEP.SYNCS 0x989680 ;  /* 0x009896800000895d */ /* 0x002fea0003900000 */
[----:B------:R-:W1:Y:S02]  /*9b40*/  @!P0 SYNCS.PHASECHK.TRANS64 P0, [R157+URZ+0x10], R0 ;  /* 0x000010009d0085a7 */ /* 0x000e64000800007f */
[----:B-1----:R-:W-:Y:S05]  /*9b50*/  @!P0 BRA `(.L_x_30) ;  /* 0xfffffffc00f08947 */ /* 0x002fea000383ffff */
[----:B------:R-:W-:Y:S05]  /*9b60*/  BRA `(.L_x_314) ;  /* 0xffffff8400387947 */ /* 0x000fea000383ffff */
.L_x_295:
[----:B------:R-:W-:Y:S01]  /*9b70*/  BSSY B1, `(.L_x_315) ;  /* 0x0000006000017945 */ /* 0x000fe20003800000 */
[----:B------:R-:W-:-:S07]  /*9b80*/  IMAD.MOV.U32 R15, RZ, RZ, -0x1 ;  /* 0xffffffffff0f7424 */ /* 0x000fce00078e00ff */
[----:B------:R-:W-:Y:S05]  /*9b90*/  WARPSYNC.COLLECTIVE R15, `(.L_x_316) ;  /* 0x000000000f0c7348 */ /* 0x000fea0003c00000 */
[----:B------:R-:W-:Y:S02]  /*9ba0*/  ELECT P6, UR62, PT ;  /* 0x00000000003e782f */ /* 0x000fe400038c0000 */
[----:B------:R-:W-:Y:S01]  /*9bb0*/  MOV R14, UR62 ;  /* 0x0000003e000e7c02 */ /* 0x000fe20008000f00 */
[----:B------:R-:W-:Y:S10]  /*9bc0*/  ENDCOLLECTIVE ;  /* 0x000000000000791b */ /* 0x000ff40003800000 */
.L_x_316:
[----:B------:R-:W-:Y:S05]  /*9bd0*/  BSYNC B1 ;  /* 0x0000000000017941 */ /* 0x000fea0003800000 */
.L_x_315:
[----:B------:R-:W-:Y:S05]  /*9be0*/  BRA `(.L_x_317) ;  /* 0xfffffff000487947 */ /* 0x000fea000383ffff */
.L_x_298:
[----:B-1----:R1:W2:Y:S02]  /*9bf0*/  SYNCS.PHASECHK.TRANS64.TRYWAIT P1, [R10+URZ+0x10], R5 ;  /* 0x000010050a0075a7 */ /* 0x0022a4000802017f */
[----:B--2---:R-:W-:Y:S05]  /*9c00*/  @!P1 NANOSLEEP.SYNCS 0x989680 ;  /* 0x009896800000995d */ /* 0x004fea0003900000 */
[----:B------:R-:W2:Y:S02]  /*9c10*/  @!P1 SYNCS.PHASECHK.TRANS64 P1, [R10+URZ+0x10], R5 ;  /* 0x000010050a0095a7 */ /* 0x000ea4000802007f */
[----:B--2---:R-:W-:Y:S05]  /*9c20*/  @!P1 BRA `(.L_x_298) ;  /* 0xfffffffc00f09947 */ /* 0x004fea000383ffff */
[----:B------:R-:W-:Y:S05]  /*9c30*/  BRA `(.L_x_318) ;  /* 0xfffffff0007c7947 */ /* 0x000fea000383ffff */
.L_x_307:
[----:B------:R-:W-:Y:S01]  /*9c40*/  BSSY B0, `(.L_x_319) ;  /* 0x0000006000007945 */ /* 0x000fe20003800000 */
[----:B------:R-:W-:-:S07]  /*9c50*/  IMAD.MOV.U32 R15, RZ, RZ, -0x1 ;  /* 0xffffffffff0f7424 */ /* 0x000fce00078e00ff */
[----:B------:R-:W-:Y:S05]  /*9c60*/  WARPSYNC.COLLECTIVE R15, `(.L_x_320) ;  /* 0x000000000f0c7348 */ /* 0x000fea0003c00000 */
[----:B------:R-:W-:Y:S02]  /*9c70*/  ELECT P6, UR62, PT ;  /* 0x00000000003e782f */ /* 0x000fe400038c0000 */
[----:B------:R-:W-:Y:S01]  /*9c80*/  MOV R14, UR62 ;  /* 0x0000003e000e7c02 */ /* 0x000fe20008000f00 */
[----:B------:R-:W-:Y:S10]  /*9c90*/  ENDCOLLECTIVE ;  /* 0x000000000000791b */ /* 0x000ff40003800000 */
.L_x_320:
[----:B------:R-:W-:Y:S05]  /*9ca0*/  BSYNC B0 ;  /* 0x0000000000007941 */ /* 0x000fea0003800000 */
.L_x_319:
[----:B------:R-:W-:Y:S05]  /*9cb0*/  BRA `(.L_x_321) ;  /* 0xfffffff800e87947 */ /* 0x000fea000383ffff */
.L_x_311:
[----:B0-----:R0:W1:Y:S02]  /*9cc0*/  SYNCS.PHASECHK.TRANS64.TRYWAIT P0, [R7+URZ], R2 ;  /* 0x00000002070075a7 */ /* 0x001064000800017f */
[----:B-1----:R-:W-:Y:S05]  /*9cd0*/  @!P0 NANOSLEEP.SYNCS 0x989680 ;  /* 0x009896800000895d */ /* 0x002fea0003900000 */
[----:B------:R-:W1:Y:S02]  /*9ce0*/  @!P0 SYNCS.PHASECHK.TRANS64 P0, [R7+URZ], R2 ;  /* 0x00000002070085a7 */ /* 0x000e64000800007f */
[----:B-1----:R-:W-:Y:S05]  /*9cf0*/  @!P0 BRA `(.L_x_311) ;  /* 0xfffffffc00f08947 */ /* 0x002fea000383ffff */
[----:B------:R-:W-:Y:S05]  /*9d00*/  BRA `(.L_x_322) ;  /* 0xfffffffc00247947 */ /* 0x000fea000383ffff */
.L_x_323:
[----:B------:R-:W-:-:S00]  /*9d10*/  BRA `(.L_x_323) ;  /* 0xfffffffc00fc7947 */ /* 0x000fc0000383ffff */
[----:B------:R-:W-:-:S00]  /*9d20*/  NOP ;  /* 0x0000000000007918 */ /* 0x000fc00000000000 */
        /* <DEDUP_REMOVED lines=13> */
.L_x_324:


//--------------------- .nv.global.init           --------------------------
	.section	.nv.global.init,"aw",@progbits
.nv.global.init:
	.type		$str$22,@object
	.size		$str$22,($str$23 - $str$22)
$str$22:
        /*0000*/ 	.byte	0x6b, 0x5f, 0x74, 0x69, 0x6c, 0x65, 0x5f, 0x63, 0x6f, 0x75, 0x6e, 0x74, 0x20, 0x3e, 0x3d, 0x20
        /*0010*/ 	.byte	0x31, 0x00
	.type		$str$23,@object
	.size		$str$23,(__unnamed_1 - $str$23)
$str$23:
        /*0012*/ 	.byte	0x2f, 0x74, 0x6d, 0x70, 0x2f, 0x63, 0x75, 0x74, 0x6c, 0x61, 0x73, 0x73, 0x5f, 0x73, 0x77, 0x65
        /*0022*/ 	.byte	0x65, 0x70, 0x5f, 0x73, 0x72, 0x63, 0x2f, 0x69, 0x6e, 0x63, 0x6c, 0x75, 0x64, 0x65, 0x2f, 0x63
        /*0032*/ 	.byte	0x75, 0x74, 0x6c, 0x61, 0x73, 0x73, 0x2f, 0x67, 0x65, 0x6d, 0x6d, 0x2f, 0x63, 0x6f, 0x6c, 0x6c
        /*0042*/ 	.byte	0x65, 0x63, 0x74, 0x69, 0x76, 0x65, 0x2f, 0x73, 0x6d, 0x39, 0x30, 0x5f, 0x6d, 0x6d, 0x61, 0x5f
        /*0052*/ 	.byte	0x74, 0x6d, 0x61, 0x5f, 0x67, 0x6d, 0x6d, 0x61, 0x5f, 0x73, 0x73, 0x5f, 0x77, 0x61, 0x72, 0x70
        /*0062*/ 	.byte	0x73, 0x70, 0x65, 0x63, 0x69, 0x61, 0x6c, 0x69, 0x7a, 0x65, 0x64, 0x2e, 0x68, 0x70, 0x70, 0x00
	.type		__unnamed_1,@object
	.size		__unnamed_1,(.L_0 - __unnamed_1)
__unnamed_1:
        /*0072*/ 	.byte	0x76, 0x6f, 0x69, 0x64, 0x20, 0x63, 0x75, 0x74, 0x6c, 0x61, 0x73, 0x73, 0x3a, 0x3a, 0x67, 0x65
        /* <DEDUP_REMOVED lines=172> */
        /*0b42*/ 	.byte	0x00
.L_0:


//--------------------- .nv.shared._ZN7cutlass13device_kernelINS_4gemm6kernel13GemmUniversalIN4cute5tupleIJiiiiEEENS1_10collective13CollectiveMmaINS1_34MainloopSm90TmaGmmaWarpSpecializedILi2ENS5_IJNS4_1CILi1EEESB_SB_EEENS1_32KernelTmaWarpSpecializedPingpongEEENS5_IJNSA_ILi64EEENSA_ILi256EEENSA_ILi128EEEEEEaNS5_IJlSB_lEEEaSJ_NS4_8TiledMMAINS4_8MMA_AtomIJNS4_4SM904GMMA27MMA_64x256x32_S32S8S8_SS_TNEEEENS4_6LayoutISC_NS5_IJNSA_ILi0EEESR_SR_EEEEENS5_IJNS4_10UnderscoreESU_SU_EEEEENS4_13SM90_TMA_LOADENS4_14ComposedLayoutINS4_7SwizzleILi3ELi4ELi3EEENS4_18smem_ptr_flag_bitsILi8EEENSQ_INS5_IJNSA_ILi8EEESH_EEENS5_IJSH_SB_EEEEEEEvNS4_8identityESX_S17_vS18_EENS_8epilogue10collective6detail29Sm90TmaWarpSpecializedAdapterINS1B_15DefaultEpilogueIaSJ_SJ_NS1A_6thread17LinearCombinationIaLi1EiiLNS1F_9ScaleType4KindE0ELNS_15FloatRoundStyleE2EaEENS1_15EpilogueDefaultEEEEEvvEEEEvNT_6ParamsE --------------------------
	.section	.nv.shared._ZN7cutlass13device_kernelINS_4gemm6kernel13GemmUniversalIN4cute5tupleIJiiiiEEENS1_10collective13CollectiveMmaINS1_34MainloopSm90TmaGmmaWarpSpecializedILi2ENS5_IJNS4_1CILi1EEESB_SB_EEENS1_32KernelTmaWarpSpecializedPingpongEEENS5_IJNSA_ILi64EEENSA_ILi256EEENSA_ILi128EEEEEEaNS5_IJlSB_lEEEaSJ_NS4_8TiledMMAINS4_8MMA_AtomIJNS4_4SM904GMMA27MMA_64x256x32_S32S8S8_SS_TNEEEENS4_6LayoutISC_NS5_IJNSA_ILi0EEESR_SR_EEEEENS5_IJNS4_10UnderscoreESU_SU_EEEEENS4_13SM90_TMA_LOADENS4_14ComposedLayoutINS4_7SwizzleILi3ELi4ELi3EEENS4_18smem_ptr_flag_bitsILi8EEENSQ_INS5_IJNSA_ILi8EEESH_EEENS5_IJSH_SB_EEEEEEEvNS4_8identityESX_S17_vS18_EENS_8epilogue10collective6detail29Sm90TmaWarpSpecializedAdapterINS1B_15DefaultEpilogueIaSJ_SJ_NS1A_6thread17LinearCombinationIaLi1EiiLNS1F_9ScaleType4KindE0ELNS_15FloatRoundStyleE2EaEENS1_15EpilogueDefaultEEEEEvvEEEEvNT_6ParamsE,"aw",@nobits
	.sectionflags	@""
	.align	16
	.zero		1024


//--------------------- .nv.shared.reserved.0     --------------------------
	.section	.nv.shared.reserved.0,"aw",@nobits
	.weak		__nv_reservedSMEM_offset_0_alias
	.size		__nv_reservedSMEM_offset_0_alias, 0, 0
	.other		__nv_reservedSMEM_offset_0_alias,@"STO_CUDA_RESERVED_SHARED STV_DEFAULT"
__nv_reservedSMEM_offset_0_alias:
	.zero		0


//--------------------- .nv.global                --------------------------
	.section	.nv.global,"aw",@nobits
.nv.global:
	.type		_ZN40_INTERNAL_ef261b90_4_k_cu_dcea7c46_256304cute1_E,@object
	.size		_ZN40_INTERNAL_ef261b90_4_k_cu_dcea7c46_256304cute1_E,(_ZN40_INTERNAL_ef261b90_4_k_cu_dcea7c46_256304cuda3std3__45__cpo6cbeginE - _ZN40_INTERNAL_ef261b90_4_k_cu_dcea7c46_256304cute1_E)
_ZN40_INTERNAL_ef261b90_4_k_cu_dcea7c46_256304cute1_E:
	.zero		1
	.type		_ZN40_INTERNAL_ef261b90_4_k_cu_dcea7c46_256304cuda3std3__45__cpo6cbeginE,@object
	.size		_ZN40_INTERNAL_ef261b90_4_k_cu_dcea7c46_256304cuda3std3__45__cpo6cbeginE,(_ZN40_INTERNAL_ef261b90_4_k_cu_dcea7c46_256304cuda3std3__48in_placeE - _ZN40_INTERNAL_ef261b90_4_k_cu_dcea7c46_256304cuda3std3__45__cpo6cbeginE)
_ZN40_INTERNAL_ef261b90_4_k_cu_dcea7c46_256304cuda3std3__45__cpo6cbeginE:
	.zero		1
	.type		_ZN40_INTERNAL_ef261b90_4_k_cu_dcea7c46_256304cuda3std3__48in_placeE,@object
	.size		_ZN40_INTERNAL_ef261b90_4_k_cu_dcea7c46_256304cuda3std3__48in_placeE,(_ZN40_INTERNAL_ef261b90_4_k_cu_dcea7c46_256304cuda3std6ranges3__45__cpo9iter_moveE - _ZN40_INTERNAL_ef261b90_4_k_cu_dcea7c46_256304cuda3std3__48in_placeE)
_ZN40_INTERNAL_ef261b90_4_k_cu_dcea7c46_256304cuda3std3__48in_placeE:
	.zero		1
	.type		_ZN40_INTERNAL_ef261b90_4_k_cu_dcea7c46_256304cuda3std6ranges3__45__cpo9iter_moveE,@object
	.size		_ZN40_INTERNAL_ef261b90_4_k_cu_dcea7c46_256304cuda3std6ranges3__45__cpo9iter_moveE,(_ZN40_INTERNAL_ef261b90_4_k_cu_dcea7c46_256304cuda3std3__45__cpo5beginE - _ZN40_INTERNAL_ef261b90_4_k_cu_dcea7c46_256304cuda3std6ranges3__45__cpo9iter_moveE)
_ZN40_INTERNAL_ef261b90_4_k_cu_dcea7c46_256304cuda3std6ranges3__45__cpo9iter_moveE:
	.zero		1
	.type		_ZN40_INTERNAL_ef261b90_4_k_cu_dcea7c46_256304cuda3std3__45__cpo5beginE,@object
	.size		_ZN40_INTERNAL_ef261b90_4_k_cu_dcea7c46_256304cuda3std3__45__cpo5beginE,(_ZN40_INTERNAL_ef261b90_4_k_cu_dcea7c46_256304cuda3std3__442_GLOBAL__N__ef261b90_4_k_cu_dcea7c46_256306ignoreE - _ZN40_INTERNAL_ef261b90_4_k_cu_dcea7c46_256304cuda3std3__45__cpo5beginE)
_ZN40_INTERNAL_ef261b90_4_k_cu_dcea7c46_256304cuda3std3__45__cpo5beginE:
	.zero		1
	.type		_ZN40_INTERNAL_ef261b90_4_k_cu_dcea7c46_256304cuda3std3__442_GLOBAL__N__ef261b90_4_k_cu_dcea7c46_256306ignoreE,@object
	.size		_ZN40_INTERNAL_ef261b90_4_k_cu_dcea7c46_256304cuda3std3__442_GLOBAL__N__ef261b90_4_k_cu_dcea7c46_256306ignoreE,(_ZN40_INTERNAL_ef261b90_4_k_cu_dcea7c46_256304cute7productE - _ZN40_INTERNAL_ef261b90_4_k_cu_dcea7c46_256304cuda3std3__442_GLOBAL__N__ef261b90_4_k_cu_dcea7c46_256306ignoreE)
_ZN40_INTERNAL_ef261b90_4_k_cu_dcea7c46_256304cuda3std3__442_GLOBAL__N__ef261b90_4_k_cu_dcea7c46_256306ignoreE:
	.zero		1
	.type		_ZN40_INTERNAL_ef261b90_4_k_cu_dcea7c46_256304cute7productE,@object
	.size		_ZN40_INTERNAL_ef261b90_4_k_cu_dcea7c46_256304cute7productE,(_ZN40_INTERNAL_ef261b90_4_k_cu_dcea7c46_256304cuda3std3__45__cpo3endE - _ZN40_INTERNAL_ef261b90_4_k_cu_dcea7c46_256304cute7productE)
_ZN40_INTERNAL_ef261b90_4_k_cu_dcea7c46_256304cute7productE:
	.zero		1
	.type		_ZN40_INTERNAL_ef261b90_4_k_cu_dcea7c46_256304cuda3std3__45__cpo3endE,@object
	.size		_ZN40_INTERNAL_ef261b90_4_k_cu_dcea7c46_256304cuda3std3__45__cpo3endE,(_ZN40_INTERNAL_ef261b90_4_k_cu_dcea7c46_256304cuda3std3__419piecewise_constructE - _ZN40_INTERNAL_ef261b90_4_k_cu_dcea7c46_256304cuda3std3__45__cpo3endE)
_ZN40_INTERNAL_ef261b90_4_k_cu_dcea7c46_256304cuda3std3__45__cpo3endE:
	.zero		1
	.type		_ZN40_INTERNAL_ef261b90_4_k_cu_dcea7c46_256304cuda3std3__419piecewise_constructE,@object
	.size		_ZN40_INTERNAL_ef261b90_4_k_cu_dcea7c46_256304cuda3std3__419piecewise_constructE,(_ZN40_INTERNAL_ef261b90_4_k_cu_dcea7c46_256304cuda3std3__45__cpo4cendE - _ZN40_INTERNAL_ef261b90_4_k_cu_dcea7c46_256304cuda3std3__419piecewise_constructE)
_ZN40_INTERNAL_ef261b90_4_k_cu_dcea7c46_256304cuda3std3__419piecewise_constructE:
	.zero		1
	.type		_ZN40_INTERNAL_ef261b90_4_k_cu_dcea7c46_256304cuda3std3__45__cpo4cendE,@object
	.size		_ZN40_INTERNAL_ef261b90_4_k_cu_dcea7c46_256304cuda3std3__45__cpo4cendE,(_ZN40_INTERNAL_ef261b90_4_k_cu_dcea7c46_256304cuda3std6ranges3__45__cpo4swapE - _ZN40_INTERNAL_ef261b90_4_k_cu_dcea7c46_256304cuda3std3__45__cpo4cendE)
_ZN40_INTERNAL_ef261b90_4_k_cu_dcea7c46_256304cuda3std3__45__cpo4cendE:
	.zero		1
	.type		_ZN40_INTERNAL_ef261b90_4_k_cu_dcea7c46_256304cuda3std6ranges3__45__cpo4swapE,@object
	.size		_ZN40_INTERNAL_ef261b90_4_k_cu_dcea7c46_256304cuda3std6ranges3__45__cpo4swapE,(.L_8 - _ZN40_INTERNAL_ef261b90_4_k_cu_dcea7c46_256304cuda3std6ranges3__45__cpo4swapE)
_ZN40_INTERNAL_ef261b90_4_k_cu_dcea7c46_256304cuda3std6ranges3__45__cpo4swapE:
	.zero		1
.L_8:


//--------------------- .nv.constant0._ZN7cutlass13device_kernelINS_4gemm6kernel13GemmUniversalIN4cute5tupleIJiiiiEEENS1_10collective13CollectiveMmaINS1_34MainloopSm90TmaGmmaWarpSpecializedILi2ENS5_IJNS4_1CILi1EEESB_SB_EEENS1_32KernelTmaWarpSpecializedPingpongEEENS5_IJNSA_ILi64EEENSA_ILi256EEENSA_ILi128EEEEEEaNS5_IJlSB_lEEEaSJ_NS4_8TiledMMAINS4_8MMA_AtomIJNS4_4SM904GMMA27MMA_64x256x32_S32S8S8_SS_TNEEEENS4_6LayoutISC_NS5_IJNSA_ILi0EEESR_SR_EEEEENS5_IJNS4_10UnderscoreESU_SU_EEEEENS4_13SM90_TMA_LOADENS4_14ComposedLayoutINS4_7SwizzleILi3ELi4ELi3EEENS4_18smem_ptr_flag_bitsILi8EEENSQ_INS5_IJNSA_ILi8EEESH_EEENS5_IJSH_SB_EEEEEEEvNS4_8identityESX_S17_vS18_EENS_8epilogue10collective6detail29Sm90TmaWarpSpecializedAdapterINS1B_15DefaultEpilogueIaSJ_SJ_NS1A_6thread17LinearCombinationIaLi1EiiLNS1F_9ScaleType4KindE0ELNS_15FloatRoundStyleE2EaEENS1_15EpilogueDefaultEEEEEvvEEEEvNT_6ParamsE --------------------------
	.section	.nv.constant0._ZN7cutlass13device_kernelINS_4gemm6kernel13GemmUniversalIN4cute5tupleIJiiiiEEENS1_10collective13CollectiveMmaINS1_34MainloopSm90TmaGmmaWarpSpecializedILi2ENS5_IJNS4_1CILi1EEESB_SB_EEENS1_32KernelTmaWarpSpecializedPingpongEEENS5_IJNSA_ILi64EEENSA_ILi256EEENSA_ILi128EEEEEEaNS5_IJlSB_lEEEaSJ_NS4_8TiledMMAINS4_8MMA_AtomIJNS4_4SM904GMMA27MMA_64x256x32_S32S8S8_SS_TNEEEENS4_6LayoutISC_NS5_IJNSA_ILi0EEESR_SR_EEEEENS5_IJNS4_10UnderscoreESU_SU_EEEEENS4_13SM90_TMA_LOADENS4_14ComposedLayoutINS4_7SwizzleILi3ELi4ELi3EEENS4_18smem_ptr_flag_bitsILi8EEENSQ_INS5_IJNSA_ILi8EEESH_EEENS5_IJSH_SB_EEEEEEEvNS4_8identityESX_S17_vS18_EENS_8epilogue10collective6detail29Sm90TmaWarpSpecializedAdapterINS1B_15DefaultEpilogueIaSJ_SJ_NS1A_6thread17LinearCombinationIaLi1EiiLNS1F_9ScaleType4KindE0ELNS_15FloatRoundStyleE2EaEENS1_15EpilogueDefaultEEEEEvvEEEEvNT_6ParamsE,"a",@progbits
	.sectionflags	@""
	.align	4
.nv.constant0._ZN7cutlass13device_kernelINS_4gemm6kernel13GemmUniversalIN4cute5tupleIJiiiiEEENS1_10collective13CollectiveMmaINS1_34MainloopSm90TmaGmmaWarpSpecializedILi2ENS5_IJNS4_1CILi1EEESB_SB_EEENS1_32KernelTmaWarpSpecializedPingpongEEENS5_IJNSA_ILi64EEENSA_ILi256EEENSA_ILi128EEEEEEaNS5_IJlSB_lEEEaSJ_NS4_8TiledMMAINS4_8MMA_AtomIJNS4_4SM904GMMA27MMA_64x256x32_S32S8S8_SS_TNEEEENS4_6LayoutISC_NS5_IJNSA_ILi0EEESR_SR_EEEEENS5_IJNS4_10UnderscoreESU_SU_EEEEENS4_13SM90_TMA_LOADENS4_14ComposedLayoutINS4_7SwizzleILi3ELi4ELi3EEENS4_18smem_ptr_flag_bitsILi8EEENSQ_INS5_IJNSA_ILi8EEESH_EEENS5_IJSH_SB_EEEEEEEvNS4_8identityESX_S17_vS18_EENS_8epilogue10collective6detail29Sm90TmaWarpSpecializedAdapterINS1B_15DefaultEpilogueIaSJ_SJ_NS1A_6thread17LinearCombinationIaLi1EiiLNS1F_9ScaleType4KindE0ELNS_15FloatRoundStyleE2EaEENS1_15EpilogueDefaultEEEEEvvEEEEvNT_6ParamsE:
	.zero		1664


//--------------------- SYMBOLS --------------------------

	.type		.nv.reservedSmem.offset0,@object
	.size		.nv.reservedSmem.offset0,0x4
	.type		__assertfail,@function
